//
// Generated by NVIDIA NVVM Compiler
//
// Compiler Build ID: CL-36424714
// Cuda compilation tools, release 13.0, V13.0.88
// Based on NVVM 20.0.0
//

.version 9.0
.target sm_100
.address_size 64

	// .globl	_Z14predict_motionPfPiS_S_S_ii
.extern .shared .align 16 .b8 shared_mem[];

.visible .entry _Z14predict_motionPfPiS_S_S_ii(
	.param .u64 .ptr .align 1 _Z14predict_motionPfPiS_S_S_ii_param_0,
	.param .u64 .ptr .align 1 _Z14predict_motionPfPiS_S_S_ii_param_1,
	.param .u64 .ptr .align 1 _Z14predict_motionPfPiS_S_S_ii_param_2,
	.param .u64 .ptr .align 1 _Z14predict_motionPfPiS_S_S_ii_param_3,
	.param .u64 .ptr .align 1 _Z14predict_motionPfPiS_S_S_ii_param_4,
	.param .u32 _Z14predict_motionPfPiS_S_S_ii_param_5,
	.param .u32 _Z14predict_motionPfPiS_S_S_ii_param_6
)
{
	.reg .pred 	%p<24>;
	.reg .b32 	%r<120>;
	.reg .b32 	%f<217>;
	.reg .b64 	%rd<55>;

	ld.param.u64 	%rd14, [_Z14predict_motionPfPiS_S_S_ii_param_0];
	ld.param.s32 	%rd15, [_Z14predict_motionPfPiS_S_S_ii_param_5];
	ld.param.s32 	%rd16, [_Z14predict_motionPfPiS_S_S_ii_param_6];
	cvta.to.global.u64 	%rd1, %rd14;
	mov.u32 	%r1, %tid.y;
	mov.u32 	%r2, %ntid.x;
	mul.lo.s32 	%r3, %r1, %r2;
	mov.u32 	%r4, %tid.x;
	add.s32 	%r5, %r3, %r4;
	mov.u32 	%r44, %ntid.y;
	mul.lo.s32 	%r6, %r44, %r2;
	cvt.u64.u32 	%rd2, %r6;
	mov.u32 	%r45, %nctaid.y;
	mov.u32 	%r7, %nctaid.x;
	mul.lo.s32 	%r46, %r45, %r7;
	cvt.u64.u32 	%rd17, %r46;
	mov.u32 	%r8, %ctaid.y;
	mul.lo.s32 	%r47, %r8, %r7;
	cvt.u64.u32 	%rd18, %r47;
	mov.u32 	%r48, %ctaid.x;
	cvt.u64.u32 	%rd19, %r48;
	add.s64 	%rd20, %rd18, %rd19;
	mad.lo.s64 	%rd3, %rd16, %rd17, %rd20;
	mad.lo.s64 	%rd21, %rd15, %rd17, %rd20;
	mul.lo.s64 	%rd4, %rd21, %rd2;
	shl.b32 	%r9, %r6, 3;
	shl.b32 	%r10, %r6, 2;
	cvt.u64.u32 	%rd22, %r5;
	add.s64 	%rd5, %rd4, %rd22;
	shl.b64 	%rd23, %rd5, 2;
	add.s64 	%rd24, %rd1, %rd23;
	ld.global.f32 	%f36, [%rd24];
	shl.b32 	%r49, %r5, 2;
	mov.u32 	%r50, shared_mem;
	add.s32 	%r11, %r50, %r49;
	st.shared.f32 	[%r11], %f36;
	setp.eq.s32 	%p1, %r48, 0;
	mov.f32 	%f197, 0f43000000;
	@%p1 bra 	$L__BB0_2;
	add.s32 	%r51, %r3, %r2;
	cvt.u64.u32 	%rd25, %r51;
	not.b64 	%rd26, %rd2;
	add.s64 	%rd27, %rd26, %rd25;
	add.s64 	%rd28, %rd27, %rd4;
	shl.b64 	%rd29, %rd28, 2;
	add.s64 	%rd30, %rd1, %rd29;
	ld.global.f32 	%f197, [%rd30];
$L__BB0_2:
	add.s32 	%r12, %r50, %r10;
	add.s32 	%r13, %r12, %r49;
	st.shared.f32 	[%r13], %f197;
	cvt.u64.u32 	%rd31, %r7;
	cvt.u64.u32 	%rd6, %r2;
	cvt.u64.u32 	%rd32, %r4;
	add.s64 	%rd33, %rd32, %rd2;
	mad.lo.s64 	%rd34, %rd2, %rd31, %rd6;
	sub.s64 	%rd35, %rd33, %rd34;
	add.s64 	%rd7, %rd35, %rd4;
	setp.eq.s32 	%p2, %r8, 0;
	mov.f32 	%f198, 0f43000000;
	@%p2 bra 	$L__BB0_4;
	shl.b64 	%rd36, %rd7, 2;
	add.s64 	%rd37, %rd1, %rd36;
	ld.global.f32 	%f198, [%rd37];
$L__BB0_4:
	ld.param.u64 	%rd51, [_Z14predict_motionPfPiS_S_S_ii_param_1];
	add.s32 	%r14, %r12, %r10;
	add.s32 	%r15, %r11, %r9;
	st.shared.f32 	[%r15], %f198;
	bar.sync 	0;
	setp.ne.s32 	%p3, %r5, 0;
	cvta.to.global.u64 	%rd38, %rd51;
	shl.b64 	%rd39, %rd3, 2;
	add.s64 	%rd8, %rd38, %rd39;
	@%p3 bra 	$L__BB0_28;
	cvt.u32.u64 	%r56, %rd2;
	setp.lt.u32 	%p4, %r56, 8;
	mov.f32 	%f206, 0f00000000;
	mov.b32 	%r113, 0;
	@%p4 bra 	$L__BB0_8;
	add.s32 	%r110, %r50, 16;
	and.b32  	%r60, %r56, -8;
	neg.s32 	%r111, %r60;
	mov.f32 	%f206, 0f00000000;
	and.b32  	%r113, %r56, 4194296;
$L__BB0_7:
	.pragma "nounroll";
	add.s32 	%r62, %r110, %r10;
	ld.shared.f32 	%f41, [%r62+-16];
	ld.shared.v4.f32 	{%f42, %f43, %f44, %f45}, [%r110+-16];
	sub.f32 	%f46, %f41, %f42;
	abs.f32 	%f47, %f46;
	add.f32 	%f48, %f206, %f47;
	ld.shared.f32 	%f49, [%r62+-12];
	sub.f32 	%f50, %f49, %f43;
	abs.f32 	%f51, %f50;
	add.f32 	%f52, %f48, %f51;
	ld.shared.f32 	%f53, [%r62+-8];
	sub.f32 	%f54, %f53, %f44;
	abs.f32 	%f55, %f54;
	add.f32 	%f56, %f52, %f55;
	ld.shared.f32 	%f57, [%r62+-4];
	sub.f32 	%f58, %f57, %f45;
	abs.f32 	%f59, %f58;
	add.f32 	%f60, %f56, %f59;
	ld.shared.f32 	%f61, [%r62];
	ld.shared.v4.f32 	{%f62, %f63, %f64, %f65}, [%r110];
	sub.f32 	%f66, %f61, %f62;
	abs.f32 	%f67, %f66;
	add.f32 	%f68, %f60, %f67;
	ld.shared.f32 	%f69, [%r62+4];
	sub.f32 	%f70, %f69, %f63;
	abs.f32 	%f71, %f70;
	add.f32 	%f72, %f68, %f71;
	ld.shared.f32 	%f73, [%r62+8];
	sub.f32 	%f74, %f73, %f64;
	abs.f32 	%f75, %f74;
	add.f32 	%f76, %f72, %f75;
	ld.shared.f32 	%f77, [%r62+12];
	sub.f32 	%f78, %f77, %f65;
	abs.f32 	%f79, %f78;
	add.f32 	%f206, %f76, %f79;
	add.s32 	%r111, %r111, 8;
	add.s32 	%r110, %r110, 32;
	setp.ne.s32 	%p5, %r111, 0;
	@%p5 bra 	$L__BB0_7;
$L__BB0_8:
	and.b32  	%r23, %r56, 7;
	setp.eq.s32 	%p6, %r23, 0;
	@%p6 bra 	$L__BB0_16;
	setp.lt.u32 	%p7, %r23, 4;
	@%p7 bra 	$L__BB0_11;
	shl.b32 	%r64, %r113, 2;
	add.s32 	%r65, %r12, %r64;
	ld.shared.f32 	%f81, [%r65];
	mov.u32 	%r66, shared_mem;
	add.s32 	%r67, %r66, %r64;
	ld.shared.f32 	%f82, [%r67];
	sub.f32 	%f83, %f81, %f82;
	abs.f32 	%f84, %f83;
	add.f32 	%f85, %f206, %f84;
	ld.shared.f32 	%f86, [%r65+4];
	ld.shared.f32 	%f87, [%r67+4];
	sub.f32 	%f88, %f86, %f87;
	abs.f32 	%f89, %f88;
	add.f32 	%f90, %f85, %f89;
	ld.shared.f32 	%f91, [%r65+8];
	ld.shared.f32 	%f92, [%r67+8];
	sub.f32 	%f93, %f91, %f92;
	abs.f32 	%f94, %f93;
	add.f32 	%f95, %f90, %f94;
	ld.shared.f32 	%f96, [%r65+12];
	ld.shared.f32 	%f97, [%r67+12];
	sub.f32 	%f98, %f96, %f97;
	abs.f32 	%f99, %f98;
	add.f32 	%f206, %f95, %f99;
	add.s32 	%r113, %r113, 4;
$L__BB0_11:
	and.b32  	%r26, %r56, 3;
	setp.eq.s32 	%p8, %r26, 0;
	@%p8 bra 	$L__BB0_16;
	setp.eq.s32 	%p9, %r26, 1;
	@%p9 bra 	$L__BB0_14;
	shl.b32 	%r69, %r113, 2;
	add.s32 	%r70, %r12, %r69;
	ld.shared.f32 	%f101, [%r70];
	mov.u32 	%r71, shared_mem;
	add.s32 	%r72, %r71, %r69;
	ld.shared.f32 	%f102, [%r72];
	sub.f32 	%f103, %f101, %f102;
	abs.f32 	%f104, %f103;
	add.f32 	%f105, %f206, %f104;
	ld.shared.f32 	%f106, [%r70+4];
	ld.shared.f32 	%f107, [%r72+4];
	sub.f32 	%f108, %f106, %f107;
	abs.f32 	%f109, %f108;
	add.f32 	%f206, %f105, %f109;
	add.s32 	%r113, %r113, 2;
$L__BB0_14:
	and.b64  	%rd40, %rd2, 1;
	setp.eq.b64 	%p10, %rd40, 1;
	not.pred 	%p11, %p10;
	@%p11 bra 	$L__BB0_16;
	shl.b32 	%r73, %r113, 2;
	add.s32 	%r74, %r12, %r73;
	ld.shared.f32 	%f110, [%r74];
	mov.u32 	%r75, shared_mem;
	add.s32 	%r76, %r75, %r73;
	ld.shared.f32 	%f111, [%r76];
	sub.f32 	%f112, %f110, %f111;
	abs.f32 	%f113, %f112;
	add.f32 	%f206, %f206, %f113;
$L__BB0_16:
	setp.lt.u32 	%p12, %r56, 8;
	mov.f32 	%f214, 0f00000000;
	mov.b32 	%r118, 0;
	@%p12 bra 	$L__BB0_19;
	and.b32  	%r81, %r56, -8;
	neg.s32 	%r116, %r81;
	mov.f32 	%f214, 0f00000000;
	mov.u32 	%r115, shared_mem;
	and.b32  	%r118, %r56, 4194296;
$L__BB0_18:
	.pragma "nounroll";
	add.s32 	%r83, %r115, %r9;
	ld.shared.v2.f32 	{%f117, %f118}, [%r83];
	ld.shared.v4.f32 	{%f119, %f120, %f121, %f122}, [%r115];
	sub.f32 	%f123, %f117, %f119;
	abs.f32 	%f124, %f123;
	add.f32 	%f125, %f214, %f124;
	sub.f32 	%f126, %f118, %f120;
	abs.f32 	%f127, %f126;
	add.f32 	%f128, %f125, %f127;
	ld.shared.v2.f32 	{%f129, %f130}, [%r83+8];
	sub.f32 	%f131, %f129, %f121;
	abs.f32 	%f132, %f131;
	add.f32 	%f133, %f128, %f132;
	sub.f32 	%f134, %f130, %f122;
	abs.f32 	%f135, %f134;
	add.f32 	%f136, %f133, %f135;
	ld.shared.v2.f32 	{%f137, %f138}, [%r83+16];
	ld.shared.v4.f32 	{%f139, %f140, %f141, %f142}, [%r115+16];
	sub.f32 	%f143, %f137, %f139;
	abs.f32 	%f144, %f143;
	add.f32 	%f145, %f136, %f144;
	sub.f32 	%f146, %f138, %f140;
	abs.f32 	%f147, %f146;
	add.f32 	%f148, %f145, %f147;
	ld.shared.v2.f32 	{%f149, %f150}, [%r83+24];
	sub.f32 	%f151, %f149, %f141;
	abs.f32 	%f152, %f151;
	add.f32 	%f153, %f148, %f152;
	sub.f32 	%f154, %f150, %f142;
	abs.f32 	%f155, %f154;
	add.f32 	%f214, %f153, %f155;
	add.s32 	%r116, %r116, 8;
	add.s32 	%r115, %r115, 32;
	setp.ne.s32 	%p13, %r116, 0;
	@%p13 bra 	$L__BB0_18;
$L__BB0_19:
	cvt.u32.u64 	%r84, %rd2;
	and.b32  	%r36, %r84, 7;
	setp.eq.s32 	%p14, %r36, 0;
	@%p14 bra 	$L__BB0_27;
	setp.lt.u32 	%p15, %r36, 4;
	@%p15 bra 	$L__BB0_22;
	shl.b32 	%r85, %r118, 2;
	add.s32 	%r86, %r14, %r85;
	ld.shared.f32 	%f157, [%r86];
	mov.u32 	%r87, shared_mem;
	add.s32 	%r88, %r87, %r85;
	ld.shared.f32 	%f158, [%r88];
	sub.f32 	%f159, %f157, %f158;
	abs.f32 	%f160, %f159;
	add.f32 	%f161, %f214, %f160;
	ld.shared.f32 	%f162, [%r86+4];
	ld.shared.f32 	%f163, [%r88+4];
	sub.f32 	%f164, %f162, %f163;
	abs.f32 	%f165, %f164;
	add.f32 	%f166, %f161, %f165;
	ld.shared.f32 	%f167, [%r86+8];
	ld.shared.f32 	%f168, [%r88+8];
	sub.f32 	%f169, %f167, %f168;
	abs.f32 	%f170, %f169;
	add.f32 	%f171, %f166, %f170;
	ld.shared.f32 	%f172, [%r86+12];
	ld.shared.f32 	%f173, [%r88+12];
	sub.f32 	%f174, %f172, %f173;
	abs.f32 	%f175, %f174;
	add.f32 	%f214, %f171, %f175;
	add.s32 	%r118, %r118, 4;
$L__BB0_22:
	and.b32  	%r39, %r84, 3;
	setp.eq.s32 	%p16, %r39, 0;
	@%p16 bra 	$L__BB0_27;
	setp.eq.s32 	%p17, %r39, 1;
	@%p17 bra 	$L__BB0_25;
	shl.b32 	%r90, %r118, 2;
	add.s32 	%r91, %r14, %r90;
	ld.shared.f32 	%f177, [%r91];
	mov.u32 	%r92, shared_mem;
	add.s32 	%r93, %r92, %r90;
	ld.shared.f32 	%f178, [%r93];
	sub.f32 	%f179, %f177, %f178;
	abs.f32 	%f180, %f179;
	add.f32 	%f181, %f214, %f180;
	ld.shared.f32 	%f182, [%r91+4];
	ld.shared.f32 	%f183, [%r93+4];
	sub.f32 	%f184, %f182, %f183;
	abs.f32 	%f185, %f184;
	add.f32 	%f214, %f181, %f185;
	add.s32 	%r118, %r118, 2;
$L__BB0_25:
	and.b64  	%rd41, %rd2, 1;
	setp.eq.b64 	%p18, %rd41, 1;
	not.pred 	%p19, %p18;
	@%p19 bra 	$L__BB0_27;
	shl.b32 	%r94, %r118, 2;
	add.s32 	%r95, %r14, %r94;
	ld.shared.f32 	%f186, [%r95];
	mov.u32 	%r96, shared_mem;
	add.s32 	%r97, %r96, %r94;
	ld.shared.f32 	%f187, [%r97];
	sub.f32 	%f188, %f186, %f187;
	abs.f32 	%f189, %f188;
	add.f32 	%f214, %f214, %f189;
$L__BB0_27:
	cvt.rn.f32.u32 	%f190, %r84;
	div.rn.f32 	%f191, %f214, %f190;
	div.rn.f32 	%f192, %f206, %f190;
	setp.lt.f32 	%p20, %f191, %f192;
	selp.u32 	%r99, 1, 0, %p20;
	st.global.u32 	[%rd8], %r99;
$L__BB0_28:
	bar.sync 	0;
	ld.global.u32 	%r100, [%rd8];
	setp.ne.s32 	%p21, %r100, 0;
	@%p21 bra 	$L__BB0_30;
	ld.shared.f32 	%f215, [%r13];
	bra.uni 	$L__BB0_31;
$L__BB0_30:
	ld.shared.f32 	%f215, [%r15];
$L__BB0_31:
	ld.param.u64 	%rd54, [_Z14predict_motionPfPiS_S_S_ii_param_4];
	ld.param.u64 	%rd52, [_Z14predict_motionPfPiS_S_S_ii_param_2];
	add.s32 	%r101, %r13, %r9;
	st.shared.f32 	[%r101], %f215;
	ld.shared.f32 	%f193, [%r11];
	sub.f32 	%f194, %f193, %f215;
	add.s32 	%r102, %r15, %r9;
	st.shared.f32 	[%r102], %f194;
	cvta.to.global.u64 	%rd42, %rd52;
	add.s64 	%rd44, %rd42, %rd23;
	st.global.f32 	[%rd44], %f194;
	ld.shared.f32 	%f195, [%r101];
	add.f32 	%f196, %f194, %f195;
	add.s32 	%r103, %r101, %r9;
	st.shared.f32 	[%r103], %f196;
	cvta.to.global.u64 	%rd45, %rd54;
	add.s64 	%rd46, %rd45, %rd23;
	st.global.f32 	[%rd46], %f196;
	setp.ne.s32 	%p22, %r1, 0;
	@%p22 bra 	$L__BB0_36;
	cvt.u64.u32 	%rd47, %r4;
	mad.lo.s64 	%rd9, %rd3, %rd6, %rd47;
	mad.lo.s32 	%r42, %r2, %r4, %r2;
	add.s32 	%r104, %r2, -1;
	mad.lo.s32 	%r43, %r104, %r2, %r4;
	ld.global.u32 	%r105, [%rd8];
	setp.ne.s32 	%p23, %r105, 0;
	@%p23 bra 	$L__BB0_34;
	shl.b32 	%r108, %r42, 2;
	add.s32 	%r109, %r12, %r108;
	ld.shared.f32 	%f216, [%r109+-4];
	bra.uni 	$L__BB0_35;
$L__BB0_34:
	shl.b32 	%r106, %r43, 2;
	add.s32 	%r107, %r14, %r106;
	ld.shared.f32 	%f216, [%r107];
$L__BB0_35:
	ld.param.u64 	%rd53, [_Z14predict_motionPfPiS_S_S_ii_param_3];
	cvta.to.global.u64 	%rd48, %rd53;
	shl.b64 	%rd49, %rd9, 2;
	add.s64 	%rd50, %rd48, %rd49;
	st.global.f32 	[%rd50], %f216;
$L__BB0_36:
	bar.sync 	0;
	ret;

}
	// .globl	_Z10predict_mvPfPiS0_S_S_ii
.visible .entry _Z10predict_mvPfPiS0_S_S_ii(
	.param .u64 .ptr .align 1 _Z10predict_mvPfPiS0_S_S_ii_param_0,
	.param .u64 .ptr .align 1 _Z10predict_mvPfPiS0_S_S_ii_param_1,
	.param .u64 .ptr .align 1 _Z10predict_mvPfPiS0_S_S_ii_param_2,
	.param .u64 .ptr .align 1 _Z10predict_mvPfPiS0_S_S_ii_param_3,
	.param .u64 .ptr .align 1 _Z10predict_mvPfPiS0_S_S_ii_param_4,
	.param .u32 _Z10predict_mvPfPiS0_S_S_ii_param_5,
	.param .u32 _Z10predict_mvPfPiS0_S_S_ii_param_6
)
{
	.reg .pred 	%p<102>;
	.reg .b32 	%r<442>;
	.reg .b32 	%f<931>;
	.reg .b64 	%rd<113>;

	ld.param.u64 	%rd13, [_Z10predict_mvPfPiS0_S_S_ii_param_0];
	ld.param.u64 	%rd14, [_Z10predict_mvPfPiS0_S_S_ii_param_3];
	ld.param.u64 	%rd15, [_Z10predict_mvPfPiS0_S_S_ii_param_4];
	ld.param.s32 	%rd16, [_Z10predict_mvPfPiS0_S_S_ii_param_5];
	ld.param.s32 	%rd17, [_Z10predict_mvPfPiS0_S_S_ii_param_6];
	cvta.to.global.u64 	%rd1, %rd15;
	cvta.to.global.u64 	%rd2, %rd14;
	cvta.to.global.u64 	%rd3, %rd13;
	mov.u32 	%r1, %tid.y;
	mov.u32 	%r2, %ntid.x;
	mov.u32 	%r3, %tid.x;
	mad.lo.s32 	%r4, %r1, %r2, %r3;
	mov.u32 	%r5, %ntid.y;
	mul.lo.s32 	%r139, %r5, %r2;
	cvt.u64.u32 	%rd4, %r139;
	mov.u32 	%r140, %nctaid.y;
	mov.u32 	%r142, %nctaid.x;
	mul.lo.s32 	%r143, %r140, %r142;
	cvt.u64.u32 	%rd18, %r143;
	mul.wide.u32 	%rd5, %r139, %r143;
	mov.u32 	%r144, %ctaid.y;
	mul.lo.s32 	%r146, %r144, %r142;
	cvt.u64.u32 	%rd19, %r146;
	mov.u32 	%r147, %ctaid.x;
	cvt.u64.u32 	%rd20, %r147;
	add.s64 	%rd21, %rd19, %rd20;
	mad.lo.s64 	%rd6, %rd17, %rd18, %rd21;
	mul.lo.s64 	%rd22, %rd21, %rd4;
	mad.lo.s64 	%rd7, %rd5, %rd16, %rd22;
	add.s32 	%r7, %r2, 2;
	shl.b32 	%r10, %r139, 2;
	mov.u32 	%r149, shared_mem;
	add.s32 	%r8, %r149, %r10;
	shl.b32 	%r9, %r139, 3;
	shl.b32 	%r11, %r139, 4;
	add.s32 	%r12, %r9, %r10;
	setp.ne.s32 	%p1, %r144, 0;
	add.s32 	%r150, %r140, -1;
	setp.ne.s32 	%p2, %r144, %r150;
	and.pred  	%p3, %p1, %p2;
	setp.ne.s32 	%p4, %r147, 0;
	and.pred  	%p5, %p4, %p3;
	add.s32 	%r151, %r142, -1;
	setp.ne.s32 	%p6, %r147, %r151;
	and.pred  	%p7, %p5, %p6;
	@%p7 bra 	$L__BB1_2;
	cvt.u32.u64 	%r390, %rd4;
	cvt.u64.u32 	%rd102, %r4;
	add.s64 	%rd103, %rd7, %rd102;
	sub.s64 	%rd104, %rd103, %rd5;
	shl.b64 	%rd105, %rd104, 2;
	add.s64 	%rd106, %rd3, %rd105;
	ld.global.f32 	%f845, [%rd106];
	shl.b32 	%r391, %r4, 2;
	add.s32 	%r392, %r8, %r391;
	st.shared.f32 	[%r392], %f845;
	bar.sync 	0;
	shl.b64 	%rd107, %rd103, 2;
	add.s64 	%rd108, %rd3, %rd107;
	ld.global.f32 	%f846, [%rd108];
	add.s32 	%r394, %r149, %r391;
	st.shared.f32 	[%r394], %f846;
	ld.shared.f32 	%f847, [%r392];
	sub.f32 	%f848, %f846, %f847;
	add.s32 	%r395, %r394, %r9;
	st.shared.f32 	[%r395], %f848;
	add.s64 	%rd109, %rd2, %rd107;
	st.global.f32 	[%rd109], %f848;
	ld.shared.f32 	%f849, [%r392];
	add.f32 	%f850, %f848, %f849;
	mad.lo.s32 	%r396, %r390, 12, %r394;
	st.shared.f32 	[%r396], %f850;
	add.s64 	%rd110, %rd1, %rd107;
	st.global.f32 	[%rd110], %f850;
	bra.uni 	$L__BB1_138;
$L__BB1_2:
	add.s32 	%r13, %r8, %r12;
	add.s32 	%r14, %r13, %r10;
	setp.ne.s32 	%p8, %r1, 0;
	@%p8 bra 	$L__BB1_4;
	cvt.u32.u64 	%r158, %rd4;
	cvt.u64.u32 	%rd30, %r142;
	cvt.u64.u32 	%rd31, %r2;
	add.s32 	%r159, %r158, %r4;
	cvt.u64.u32 	%rd32, %r159;
	add.s64 	%rd33, %rd5, %rd31;
	mad.lo.s64 	%rd34, %rd4, %rd30, %rd33;
	sub.s64 	%rd35, %rd32, %rd34;
	add.s64 	%rd36, %rd35, %rd7;
	shl.b64 	%rd37, %rd36, 2;
	add.s64 	%rd38, %rd3, %rd37;
	ld.global.f32 	%f126, [%rd38];
	shl.b32 	%r160, %r4, 2;
	add.s32 	%r161, %r14, %r160;
	st.shared.f32 	[%r161+4], %f126;
	bra.uni 	$L__BB1_6;
$L__BB1_4:
	add.s32 	%r152, %r5, -1;
	setp.ne.s32 	%p9, %r1, %r152;
	@%p9 bra 	$L__BB1_6;
	cvt.u64.u32 	%rd23, %r3;
	cvt.u64.u32 	%rd24, %r142;
	sub.s64 	%rd25, %rd23, %rd5;
	mad.lo.s64 	%rd26, %rd4, %rd24, %rd25;
	add.s64 	%rd27, %rd26, %rd7;
	shl.b64 	%rd28, %rd27, 2;
	add.s64 	%rd29, %rd3, %rd28;
	ld.global.f32 	%f125, [%rd29];
	add.s32 	%r153, %r1, 2;
	add.s32 	%r154, %r5, 2;
	mad.lo.s32 	%r155, %r153, %r154, %r3;
	shl.b32 	%r156, %r155, 2;
	add.s32 	%r157, %r14, %r156;
	st.shared.f32 	[%r157+4], %f125;
$L__BB1_6:
	bar.sync 	0;
	setp.ne.s32 	%p10, %r3, 0;
	shl.b32 	%r15, %r1, 1;
	add.s32 	%r162, %r15, %r4;
	add.s32 	%r163, %r162, %r2;
	shl.b32 	%r164, %r163, 2;
	add.s32 	%r16, %r14, %r164;
	shl.b32 	%r165, %r162, 2;
	add.s32 	%r166, %r165, %r14;
	add.s32 	%r17, %r166, 8;
	@%p10 bra 	$L__BB1_8;
	cvt.u64.u32 	%rd46, %r4;
	cvt.u64.u32 	%rd47, %r2;
	not.b64 	%rd48, %rd4;
	add.s64 	%rd49, %rd48, %rd47;
	add.s64 	%rd50, %rd49, %rd46;
	sub.s64 	%rd51, %rd50, %rd5;
	add.s64 	%rd52, %rd51, %rd7;
	shl.b64 	%rd53, %rd52, 2;
	add.s64 	%rd54, %rd3, %rd53;
	ld.global.f32 	%f128, [%rd54];
	st.shared.f32 	[%r16+8], %f128;
	bra.uni 	$L__BB1_10;
$L__BB1_8:
	add.s32 	%r167, %r2, -1;
	setp.ne.s32 	%p11, %r3, %r167;
	@%p11 bra 	$L__BB1_10;
	cvt.u32.u64 	%r168, %rd4;
	cvt.u64.u32 	%rd39, %r2;
	add.s32 	%r169, %r168, %r4;
	cvt.u64.u32 	%rd40, %r169;
	add.s64 	%rd41, %rd5, %rd39;
	sub.s64 	%rd42, %rd40, %rd41;
	add.s64 	%rd43, %rd42, %rd7;
	shl.b64 	%rd44, %rd43, 2;
	add.s64 	%rd45, %rd3, %rd44;
	ld.global.f32 	%f127, [%rd45+4];
	st.shared.f32 	[%r17], %f127;
$L__BB1_10:
	bar.sync 	0;
	cvt.u64.u32 	%rd55, %r4;
	add.s64 	%rd8, %rd7, %rd55;
	sub.s64 	%rd56, %rd8, %rd5;
	shl.b64 	%rd57, %rd56, 2;
	add.s64 	%rd58, %rd3, %rd57;
	ld.global.f32 	%f129, [%rd58];
	st.shared.f32 	[%r16+12], %f129;
	shl.b64 	%rd59, %rd8, 2;
	add.s64 	%rd60, %rd3, %rd59;
	ld.global.f32 	%f130, [%rd60];
	shl.b32 	%r170, %r4, 2;
	mov.u32 	%r171, shared_mem;
	add.s32 	%r18, %r171, %r170;
	st.shared.f32 	[%r18], %f130;
	or.b32  	%r19, %r1, %r3;
	setp.ne.s32 	%p12, %r19, 0;
	@%p12 bra 	$L__BB1_12;
	cvt.u64.u32 	%rd61, %r142;
	mul.lo.s64 	%rd62, %rd4, %rd61;
	add.s64 	%rd63, %rd5, %rd62;
	not.b64 	%rd64, %rd63;
	add.s64 	%rd65, %rd7, %rd64;
	shl.b64 	%rd66, %rd65, 2;
	add.s64 	%rd67, %rd3, %rd66;
	ld.global.f32 	%f131, [%rd67];
	st.shared.f32 	[%r14], %f131;
	shl.b64 	%rd68, %rd4, 1;
	cvt.u64.u32 	%rd69, %r2;
	add.s64 	%rd70, %rd63, %rd69;
	sub.s64 	%rd71, %rd68, %rd70;
	add.s64 	%rd72, %rd71, %rd7;
	shl.b64 	%rd73, %rd72, 2;
	add.s64 	%rd74, %rd3, %rd73;
	ld.global.f32 	%f132, [%rd74];
	shl.b32 	%r172, %r2, 2;
	add.s32 	%r173, %r14, %r172;
	st.shared.f32 	[%r173+4], %f132;
	not.b64 	%rd75, %rd4;
	add.s64 	%rd76, %rd75, %rd69;
	add.s64 	%rd77, %rd76, %rd62;
	sub.s64 	%rd78, %rd77, %rd5;
	add.s64 	%rd79, %rd78, %rd7;
	shl.b64 	%rd80, %rd79, 2;
	add.s64 	%rd81, %rd3, %rd80;
	ld.global.f32 	%f133, [%rd81];
	mad.lo.s32 	%r174, %r7, %r5, %r7;
	shl.b32 	%r175, %r174, 2;
	add.s32 	%r176, %r14, %r175;
	st.shared.f32 	[%r176], %f133;
	sub.s64 	%rd82, %rd4, %rd5;
	add.s64 	%rd83, %rd82, %rd62;
	add.s64 	%rd84, %rd83, %rd7;
	shl.b64 	%rd85, %rd84, 2;
	add.s64 	%rd86, %rd3, %rd85;
	ld.global.f32 	%f134, [%rd86];
	shl.b32 	%r177, %r7, 2;
	add.s32 	%r178, %r176, %r177;
	st.shared.f32 	[%r178+-4], %f134;
$L__BB1_12:
	ld.param.u64 	%rd112, [_Z10predict_mvPfPiS0_S_S_ii_param_2];
	ld.param.u64 	%rd111, [_Z10predict_mvPfPiS0_S_S_ii_param_1];
	bar.sync 	0;
	ld.shared.f32 	%f136, [%r17+-8];
	add.s32 	%r20, %r18, %r11;
	st.shared.f32 	[%r20], %f136;
	bar.sync 	0;
	cvta.to.global.u64 	%rd87, %rd111;
	shl.b64 	%rd88, %rd6, 2;
	add.s64 	%rd9, %rd87, %rd88;
	cvta.to.global.u64 	%rd89, %rd112;
	add.s64 	%rd10, %rd89, %rd88;
	@%p12 bra 	$L__BB1_25;
	cvt.u32.u64 	%r180, %rd4;
	and.b32  	%r21, %r180, 7;
	setp.lt.u32 	%p14, %r180, 8;
	mov.f32 	%f858, 0f00000000;
	mov.b32 	%r400, 0;
	@%p14 bra 	$L__BB1_16;
	and.b32  	%r400, %r180, 4194296;
	and.b32  	%r183, %r180, -8;
	neg.s32 	%r398, %r183;
	mov.f32 	%f858, 0f00000000;
	mov.u32 	%r397, shared_mem;
$L__BB1_15:
	.pragma "nounroll";
	add.s32 	%r184, %r397, %r11;
	ld.shared.v4.f32 	{%f140, %f141, %f142, %f143}, [%r184];
	ld.shared.v4.f32 	{%f144, %f145, %f146, %f147}, [%r397];
	sub.f32 	%f148, %f140, %f144;
	abs.f32 	%f149, %f148;
	add.f32 	%f150, %f858, %f149;
	sub.f32 	%f151, %f141, %f145;
	abs.f32 	%f152, %f151;
	add.f32 	%f153, %f150, %f152;
	sub.f32 	%f154, %f142, %f146;
	abs.f32 	%f155, %f154;
	add.f32 	%f156, %f153, %f155;
	sub.f32 	%f157, %f143, %f147;
	abs.f32 	%f158, %f157;
	add.f32 	%f159, %f156, %f158;
	ld.shared.v4.f32 	{%f160, %f161, %f162, %f163}, [%r184+16];
	ld.shared.v4.f32 	{%f164, %f165, %f166, %f167}, [%r397+16];
	sub.f32 	%f168, %f160, %f164;
	abs.f32 	%f169, %f168;
	add.f32 	%f170, %f159, %f169;
	sub.f32 	%f171, %f161, %f165;
	abs.f32 	%f172, %f171;
	add.f32 	%f173, %f170, %f172;
	sub.f32 	%f174, %f162, %f166;
	abs.f32 	%f175, %f174;
	add.f32 	%f176, %f173, %f175;
	sub.f32 	%f177, %f163, %f167;
	abs.f32 	%f178, %f177;
	add.f32 	%f858, %f176, %f178;
	add.s32 	%r398, %r398, 8;
	add.s32 	%r397, %r397, 32;
	setp.ne.s32 	%p15, %r398, 0;
	@%p15 bra 	$L__BB1_15;
$L__BB1_16:
	setp.eq.s32 	%p16, %r21, 0;
	@%p16 bra 	$L__BB1_24;
	cvt.u32.u64 	%r185, %rd4;
	and.b32  	%r29, %r185, 3;
	setp.lt.u32 	%p17, %r21, 4;
	@%p17 bra 	$L__BB1_19;
	shl.b32 	%r186, %r400, 2;
	add.s32 	%r187, %r13, %r186;
	ld.shared.f32 	%f180, [%r187];
	mov.u32 	%r188, shared_mem;
	add.s32 	%r189, %r188, %r186;
	ld.shared.f32 	%f181, [%r189];
	sub.f32 	%f182, %f180, %f181;
	abs.f32 	%f183, %f182;
	add.f32 	%f184, %f858, %f183;
	ld.shared.f32 	%f185, [%r187+4];
	ld.shared.f32 	%f186, [%r189+4];
	sub.f32 	%f187, %f185, %f186;
	abs.f32 	%f188, %f187;
	add.f32 	%f189, %f184, %f188;
	ld.shared.f32 	%f190, [%r187+8];
	ld.shared.f32 	%f191, [%r189+8];
	sub.f32 	%f192, %f190, %f191;
	abs.f32 	%f193, %f192;
	add.f32 	%f194, %f189, %f193;
	ld.shared.f32 	%f195, [%r187+12];
	ld.shared.f32 	%f196, [%r189+12];
	sub.f32 	%f197, %f195, %f196;
	abs.f32 	%f198, %f197;
	add.f32 	%f858, %f194, %f198;
	add.s32 	%r400, %r400, 4;
$L__BB1_19:
	setp.eq.s32 	%p18, %r29, 0;
	@%p18 bra 	$L__BB1_24;
	setp.eq.s32 	%p19, %r29, 1;
	@%p19 bra 	$L__BB1_22;
	shl.b32 	%r190, %r400, 2;
	add.s32 	%r191, %r13, %r190;
	ld.shared.f32 	%f200, [%r191];
	mov.u32 	%r192, shared_mem;
	add.s32 	%r193, %r192, %r190;
	ld.shared.f32 	%f201, [%r193];
	sub.f32 	%f202, %f200, %f201;
	abs.f32 	%f203, %f202;
	add.f32 	%f204, %f858, %f203;
	ld.shared.f32 	%f205, [%r191+4];
	ld.shared.f32 	%f206, [%r193+4];
	sub.f32 	%f207, %f205, %f206;
	abs.f32 	%f208, %f207;
	add.f32 	%f858, %f204, %f208;
	add.s32 	%r400, %r400, 2;
$L__BB1_22:
	and.b64  	%rd90, %rd4, 1;
	setp.eq.b64 	%p20, %rd90, 1;
	not.pred 	%p21, %p20;
	@%p21 bra 	$L__BB1_24;
	shl.b32 	%r194, %r400, 2;
	add.s32 	%r195, %r13, %r194;
	ld.shared.f32 	%f209, [%r195];
	mov.u32 	%r196, shared_mem;
	add.s32 	%r197, %r196, %r194;
	ld.shared.f32 	%f210, [%r197];
	sub.f32 	%f211, %f209, %f210;
	abs.f32 	%f212, %f211;
	add.f32 	%f858, %f858, %f212;
$L__BB1_24:
	cvt.u32.u64 	%r198, %rd4;
	cvt.rn.f32.u32 	%f213, %r198;
	div.rn.f32 	%f877, %f858, %f213;
	mov.b32 	%r199, 1;
	st.global.u32 	[%rd9], %r199;
	mov.b32 	%r200, -1;
	st.global.u32 	[%rd10], %r200;
$L__BB1_25:
	bar.sync 	0;
	ld.shared.f32 	%f214, [%r17+-4];
	st.shared.f32 	[%r20], %f214;
	bar.sync 	0;
	@%p12 bra 	$L__BB1_39;
	cvt.u32.u64 	%r202, %rd4;
	setp.lt.u32 	%p23, %r202, 8;
	mov.f32 	%f867, 0f00000000;
	mov.b32 	%r405, 0;
	@%p23 bra 	$L__BB1_29;
	and.b32  	%r205, %r202, -8;
	neg.s32 	%r403, %r205;
	mov.f32 	%f867, 0f00000000;
	mov.u32 	%r402, shared_mem;
	and.b32  	%r405, %r202, 4194296;
$L__BB1_28:
	.pragma "nounroll";
	add.s32 	%r207, %r402, %r11;
	ld.shared.v4.f32 	{%f218, %f219, %f220, %f221}, [%r207];
	ld.shared.v4.f32 	{%f222, %f223, %f224, %f225}, [%r402];
	sub.f32 	%f226, %f218, %f222;
	abs.f32 	%f227, %f226;
	add.f32 	%f228, %f867, %f227;
	sub.f32 	%f229, %f219, %f223;
	abs.f32 	%f230, %f229;
	add.f32 	%f231, %f228, %f230;
	sub.f32 	%f232, %f220, %f224;
	abs.f32 	%f233, %f232;
	add.f32 	%f234, %f231, %f233;
	sub.f32 	%f235, %f221, %f225;
	abs.f32 	%f236, %f235;
	add.f32 	%f237, %f234, %f236;
	ld.shared.v4.f32 	{%f238, %f239, %f240, %f241}, [%r207+16];
	ld.shared.v4.f32 	{%f242, %f243, %f244, %f245}, [%r402+16];
	sub.f32 	%f246, %f238, %f242;
	abs.f32 	%f247, %f246;
	add.f32 	%f248, %f237, %f247;
	sub.f32 	%f249, %f239, %f243;
	abs.f32 	%f250, %f249;
	add.f32 	%f251, %f248, %f250;
	sub.f32 	%f252, %f240, %f244;
	abs.f32 	%f253, %f252;
	add.f32 	%f254, %f251, %f253;
	sub.f32 	%f255, %f241, %f245;
	abs.f32 	%f256, %f255;
	add.f32 	%f867, %f254, %f256;
	add.s32 	%r403, %r403, 8;
	add.s32 	%r402, %r402, 32;
	setp.ne.s32 	%p24, %r403, 0;
	@%p24 bra 	$L__BB1_28;
$L__BB1_29:
	cvt.u32.u64 	%r208, %rd4;
	and.b32  	%r41, %r208, 7;
	setp.eq.s32 	%p25, %r41, 0;
	@%p25 bra 	$L__BB1_37;
	and.b32  	%r42, %r208, 3;
	setp.lt.u32 	%p26, %r41, 4;
	@%p26 bra 	$L__BB1_32;
	shl.b32 	%r210, %r405, 2;
	add.s32 	%r211, %r13, %r210;
	ld.shared.f32 	%f258, [%r211];
	mov.u32 	%r212, shared_mem;
	add.s32 	%r213, %r212, %r210;
	ld.shared.f32 	%f259, [%r213];
	sub.f32 	%f260, %f258, %f259;
	abs.f32 	%f261, %f260;
	add.f32 	%f262, %f867, %f261;
	ld.shared.f32 	%f263, [%r211+4];
	ld.shared.f32 	%f264, [%r213+4];
	sub.f32 	%f265, %f263, %f264;
	abs.f32 	%f266, %f265;
	add.f32 	%f267, %f262, %f266;
	ld.shared.f32 	%f268, [%r211+8];
	ld.shared.f32 	%f269, [%r213+8];
	sub.f32 	%f270, %f268, %f269;
	abs.f32 	%f271, %f270;
	add.f32 	%f272, %f267, %f271;
	ld.shared.f32 	%f273, [%r211+12];
	ld.shared.f32 	%f274, [%r213+12];
	sub.f32 	%f275, %f273, %f274;
	abs.f32 	%f276, %f275;
	add.f32 	%f867, %f272, %f276;
	add.s32 	%r405, %r405, 4;
$L__BB1_32:
	setp.eq.s32 	%p27, %r42, 0;
	@%p27 bra 	$L__BB1_37;
	setp.eq.s32 	%p28, %r42, 1;
	@%p28 bra 	$L__BB1_35;
	shl.b32 	%r214, %r405, 2;
	add.s32 	%r215, %r13, %r214;
	ld.shared.f32 	%f278, [%r215];
	mov.u32 	%r216, shared_mem;
	add.s32 	%r217, %r216, %r214;
	ld.shared.f32 	%f279, [%r217];
	sub.f32 	%f280, %f278, %f279;
	abs.f32 	%f281, %f280;
	add.f32 	%f282, %f867, %f281;
	ld.shared.f32 	%f283, [%r215+4];
	ld.shared.f32 	%f284, [%r217+4];
	sub.f32 	%f285, %f283, %f284;
	abs.f32 	%f286, %f285;
	add.f32 	%f867, %f282, %f286;
	add.s32 	%r405, %r405, 2;
$L__BB1_35:
	and.b64  	%rd91, %rd4, 1;
	setp.eq.b64 	%p29, %rd91, 1;
	not.pred 	%p30, %p29;
	@%p30 bra 	$L__BB1_37;
	shl.b32 	%r218, %r405, 2;
	add.s32 	%r219, %r13, %r218;
	ld.shared.f32 	%f287, [%r219];
	mov.u32 	%r220, shared_mem;
	add.s32 	%r221, %r220, %r218;
	ld.shared.f32 	%f288, [%r221];
	sub.f32 	%f289, %f287, %f288;
	abs.f32 	%f290, %f289;
	add.f32 	%f867, %f867, %f290;
$L__BB1_37:
	cvt.u32.u64 	%r222, %rd4;
	cvt.rn.f32.u32 	%f291, %r222;
	div.rn.f32 	%f27, %f867, %f291;
	setp.geu.f32 	%p31, %f27, %f877;
	@%p31 bra 	$L__BB1_39;
	mov.b32 	%r223, 1;
	st.global.u32 	[%rd9], %r223;
	mov.b32 	%r224, 0;
	st.global.u32 	[%rd10], %r224;
	mov.f32 	%f877, %f27;
$L__BB1_39:
	bar.sync 	0;
	ld.shared.f32 	%f292, [%r17];
	st.shared.f32 	[%r20], %f292;
	bar.sync 	0;
	@%p12 bra 	$L__BB1_53;
	cvt.u32.u64 	%r226, %rd4;
	and.b32  	%r47, %r226, 7;
	setp.lt.u32 	%p33, %r226, 8;
	mov.f32 	%f876, 0f00000000;
	mov.b32 	%r410, 0;
	@%p33 bra 	$L__BB1_43;
	and.b32  	%r410, %r226, 4194296;
	and.b32  	%r229, %r226, -8;
	neg.s32 	%r408, %r229;
	mov.f32 	%f876, 0f00000000;
	mov.u32 	%r407, shared_mem;
$L__BB1_42:
	.pragma "nounroll";
	add.s32 	%r230, %r407, %r11;
	ld.shared.v4.f32 	{%f296, %f297, %f298, %f299}, [%r230];
	ld.shared.v4.f32 	{%f300, %f301, %f302, %f303}, [%r407];
	sub.f32 	%f304, %f296, %f300;
	abs.f32 	%f305, %f304;
	add.f32 	%f306, %f876, %f305;
	sub.f32 	%f307, %f297, %f301;
	abs.f32 	%f308, %f307;
	add.f32 	%f309, %f306, %f308;
	sub.f32 	%f310, %f298, %f302;
	abs.f32 	%f311, %f310;
	add.f32 	%f312, %f309, %f311;
	sub.f32 	%f313, %f299, %f303;
	abs.f32 	%f314, %f313;
	add.f32 	%f315, %f312, %f314;
	ld.shared.v4.f32 	{%f316, %f317, %f318, %f319}, [%r230+16];
	ld.shared.v4.f32 	{%f320, %f321, %f322, %f323}, [%r407+16];
	sub.f32 	%f324, %f316, %f320;
	abs.f32 	%f325, %f324;
	add.f32 	%f326, %f315, %f325;
	sub.f32 	%f327, %f317, %f321;
	abs.f32 	%f328, %f327;
	add.f32 	%f329, %f326, %f328;
	sub.f32 	%f330, %f318, %f322;
	abs.f32 	%f331, %f330;
	add.f32 	%f332, %f329, %f331;
	sub.f32 	%f333, %f319, %f323;
	abs.f32 	%f334, %f333;
	add.f32 	%f876, %f332, %f334;
	add.s32 	%r408, %r408, 8;
	add.s32 	%r407, %r407, 32;
	setp.ne.s32 	%p34, %r408, 0;
	@%p34 bra 	$L__BB1_42;
$L__BB1_43:
	setp.eq.s32 	%p35, %r47, 0;
	@%p35 bra 	$L__BB1_51;
	cvt.u32.u64 	%r231, %rd4;
	and.b32  	%r55, %r231, 3;
	setp.lt.u32 	%p36, %r47, 4;
	@%p36 bra 	$L__BB1_46;
	shl.b32 	%r232, %r410, 2;
	add.s32 	%r233, %r13, %r232;
	ld.shared.f32 	%f336, [%r233];
	mov.u32 	%r234, shared_mem;
	add.s32 	%r235, %r234, %r232;
	ld.shared.f32 	%f337, [%r235];
	sub.f32 	%f338, %f336, %f337;
	abs.f32 	%f339, %f338;
	add.f32 	%f340, %f876, %f339;
	ld.shared.f32 	%f341, [%r233+4];
	ld.shared.f32 	%f342, [%r235+4];
	sub.f32 	%f343, %f341, %f342;
	abs.f32 	%f344, %f343;
	add.f32 	%f345, %f340, %f344;
	ld.shared.f32 	%f346, [%r233+8];
	ld.shared.f32 	%f347, [%r235+8];
	sub.f32 	%f348, %f346, %f347;
	abs.f32 	%f349, %f348;
	add.f32 	%f350, %f345, %f349;
	ld.shared.f32 	%f351, [%r233+12];
	ld.shared.f32 	%f352, [%r235+12];
	sub.f32 	%f353, %f351, %f352;
	abs.f32 	%f354, %f353;
	add.f32 	%f876, %f350, %f354;
	add.s32 	%r410, %r410, 4;
$L__BB1_46:
	setp.eq.s32 	%p37, %r55, 0;
	@%p37 bra 	$L__BB1_51;
	setp.eq.s32 	%p38, %r55, 1;
	@%p38 bra 	$L__BB1_49;
	shl.b32 	%r236, %r410, 2;
	add.s32 	%r237, %r13, %r236;
	ld.shared.f32 	%f356, [%r237];
	mov.u32 	%r238, shared_mem;
	add.s32 	%r239, %r238, %r236;
	ld.shared.f32 	%f357, [%r239];
	sub.f32 	%f358, %f356, %f357;
	abs.f32 	%f359, %f358;
	add.f32 	%f360, %f876, %f359;
	ld.shared.f32 	%f361, [%r237+4];
	ld.shared.f32 	%f362, [%r239+4];
	sub.f32 	%f363, %f361, %f362;
	abs.f32 	%f364, %f363;
	add.f32 	%f876, %f360, %f364;
	add.s32 	%r410, %r410, 2;
$L__BB1_49:
	and.b64  	%rd92, %rd4, 1;
	setp.eq.b64 	%p39, %rd92, 1;
	not.pred 	%p40, %p39;
	@%p40 bra 	$L__BB1_51;
	shl.b32 	%r240, %r410, 2;
	add.s32 	%r241, %r13, %r240;
	ld.shared.f32 	%f365, [%r241];
	mov.u32 	%r242, shared_mem;
	add.s32 	%r243, %r242, %r240;
	ld.shared.f32 	%f366, [%r243];
	sub.f32 	%f367, %f365, %f366;
	abs.f32 	%f368, %f367;
	add.f32 	%f876, %f876, %f368;
$L__BB1_51:
	cvt.u32.u64 	%r244, %rd4;
	cvt.rn.f32.u32 	%f369, %r244;
	div.rn.f32 	%f41, %f876, %f369;
	setp.geu.f32 	%p41, %f41, %f877;
	@%p41 bra 	$L__BB1_53;
	mov.b32 	%r245, 1;
	st.global.u32 	[%rd9], %r245;
	st.global.u32 	[%rd10], %r245;
	mov.f32 	%f877, %f41;
$L__BB1_53:
	bar.sync 	0;
	ld.shared.f32 	%f370, [%r16+8];
	st.shared.f32 	[%r20], %f370;
	bar.sync 	0;
	@%p12 bra 	$L__BB1_67;
	cvt.u32.u64 	%r247, %rd4;
	and.b32  	%r60, %r247, 7;
	setp.lt.u32 	%p43, %r247, 8;
	mov.f32 	%f885, 0f00000000;
	mov.b32 	%r415, 0;
	@%p43 bra 	$L__BB1_57;
	and.b32  	%r415, %r247, 4194296;
	and.b32  	%r250, %r247, -8;
	neg.s32 	%r413, %r250;
	mov.f32 	%f885, 0f00000000;
	mov.u32 	%r412, shared_mem;
$L__BB1_56:
	.pragma "nounroll";
	add.s32 	%r251, %r412, %r11;
	ld.shared.v4.f32 	{%f374, %f375, %f376, %f377}, [%r251];
	ld.shared.v4.f32 	{%f378, %f379, %f380, %f381}, [%r412];
	sub.f32 	%f382, %f374, %f378;
	abs.f32 	%f383, %f382;
	add.f32 	%f384, %f885, %f383;
	sub.f32 	%f385, %f375, %f379;
	abs.f32 	%f386, %f385;
	add.f32 	%f387, %f384, %f386;
	sub.f32 	%f388, %f376, %f380;
	abs.f32 	%f389, %f388;
	add.f32 	%f390, %f387, %f389;
	sub.f32 	%f391, %f377, %f381;
	abs.f32 	%f392, %f391;
	add.f32 	%f393, %f390, %f392;
	ld.shared.v4.f32 	{%f394, %f395, %f396, %f397}, [%r251+16];
	ld.shared.v4.f32 	{%f398, %f399, %f400, %f401}, [%r412+16];
	sub.f32 	%f402, %f394, %f398;
	abs.f32 	%f403, %f402;
	add.f32 	%f404, %f393, %f403;
	sub.f32 	%f405, %f395, %f399;
	abs.f32 	%f406, %f405;
	add.f32 	%f407, %f404, %f406;
	sub.f32 	%f408, %f396, %f400;
	abs.f32 	%f409, %f408;
	add.f32 	%f410, %f407, %f409;
	sub.f32 	%f411, %f397, %f401;
	abs.f32 	%f412, %f411;
	add.f32 	%f885, %f410, %f412;
	add.s32 	%r413, %r413, 8;
	add.s32 	%r412, %r412, 32;
	setp.ne.s32 	%p44, %r413, 0;
	@%p44 bra 	$L__BB1_56;
$L__BB1_57:
	setp.eq.s32 	%p45, %r60, 0;
	@%p45 bra 	$L__BB1_65;
	cvt.u32.u64 	%r252, %rd4;
	and.b32  	%r68, %r252, 3;
	setp.lt.u32 	%p46, %r60, 4;
	@%p46 bra 	$L__BB1_60;
	shl.b32 	%r253, %r415, 2;
	add.s32 	%r254, %r13, %r253;
	ld.shared.f32 	%f414, [%r254];
	mov.u32 	%r255, shared_mem;
	add.s32 	%r256, %r255, %r253;
	ld.shared.f32 	%f415, [%r256];
	sub.f32 	%f416, %f414, %f415;
	abs.f32 	%f417, %f416;
	add.f32 	%f418, %f885, %f417;
	ld.shared.f32 	%f419, [%r254+4];
	ld.shared.f32 	%f420, [%r256+4];
	sub.f32 	%f421, %f419, %f420;
	abs.f32 	%f422, %f421;
	add.f32 	%f423, %f418, %f422;
	ld.shared.f32 	%f424, [%r254+8];
	ld.shared.f32 	%f425, [%r256+8];
	sub.f32 	%f426, %f424, %f425;
	abs.f32 	%f427, %f426;
	add.f32 	%f428, %f423, %f427;
	ld.shared.f32 	%f429, [%r254+12];
	ld.shared.f32 	%f430, [%r256+12];
	sub.f32 	%f431, %f429, %f430;
	abs.f32 	%f432, %f431;
	add.f32 	%f885, %f428, %f432;
	add.s32 	%r415, %r415, 4;
$L__BB1_60:
	setp.eq.s32 	%p47, %r68, 0;
	@%p47 bra 	$L__BB1_65;
	setp.eq.s32 	%p48, %r68, 1;
	@%p48 bra 	$L__BB1_63;
	shl.b32 	%r257, %r415, 2;
	add.s32 	%r258, %r13, %r257;
	ld.shared.f32 	%f434, [%r258];
	mov.u32 	%r259, shared_mem;
	add.s32 	%r260, %r259, %r257;
	ld.shared.f32 	%f435, [%r260];
	sub.f32 	%f436, %f434, %f435;
	abs.f32 	%f437, %f436;
	add.f32 	%f438, %f885, %f437;
	ld.shared.f32 	%f439, [%r258+4];
	ld.shared.f32 	%f440, [%r260+4];
	sub.f32 	%f441, %f439, %f440;
	abs.f32 	%f442, %f441;
	add.f32 	%f885, %f438, %f442;
	add.s32 	%r415, %r415, 2;
$L__BB1_63:
	and.b64  	%rd93, %rd4, 1;
	setp.eq.b64 	%p49, %rd93, 1;
	not.pred 	%p50, %p49;
	@%p50 bra 	$L__BB1_65;
	shl.b32 	%r261, %r415, 2;
	add.s32 	%r262, %r13, %r261;
	ld.shared.f32 	%f443, [%r262];
	mov.u32 	%r263, shared_mem;
	add.s32 	%r264, %r263, %r261;
	ld.shared.f32 	%f444, [%r264];
	sub.f32 	%f445, %f443, %f444;
	abs.f32 	%f446, %f445;
	add.f32 	%f885, %f885, %f446;
$L__BB1_65:
	cvt.u32.u64 	%r265, %rd4;
	cvt.rn.f32.u32 	%f447, %r265;
	div.rn.f32 	%f55, %f885, %f447;
	setp.geu.f32 	%p51, %f55, %f877;
	@%p51 bra 	$L__BB1_67;
	mov.b32 	%r266, 0;
	st.global.u32 	[%rd9], %r266;
	mov.b32 	%r267, -1;
	st.global.u32 	[%rd10], %r267;
	mov.f32 	%f877, %f55;
$L__BB1_67:
	bar.sync 	0;
	ld.shared.f32 	%f448, [%r16+12];
	st.shared.f32 	[%r20], %f448;
	bar.sync 	0;
	@%p12 bra 	$L__BB1_81;
	cvt.u32.u64 	%r269, %rd4;
	and.b32  	%r73, %r269, 7;
	setp.lt.u32 	%p53, %r269, 8;
	mov.f32 	%f894, 0f00000000;
	mov.b32 	%r420, 0;
	@%p53 bra 	$L__BB1_71;
	and.b32  	%r420, %r269, 4194296;
	and.b32  	%r272, %r269, -8;
	neg.s32 	%r418, %r272;
	mov.f32 	%f894, 0f00000000;
	mov.u32 	%r417, shared_mem;
$L__BB1_70:
	.pragma "nounroll";
	add.s32 	%r273, %r417, %r11;
	ld.shared.v4.f32 	{%f452, %f453, %f454, %f455}, [%r273];
	ld.shared.v4.f32 	{%f456, %f457, %f458, %f459}, [%r417];
	sub.f32 	%f460, %f452, %f456;
	abs.f32 	%f461, %f460;
	add.f32 	%f462, %f894, %f461;
	sub.f32 	%f463, %f453, %f457;
	abs.f32 	%f464, %f463;
	add.f32 	%f465, %f462, %f464;
	sub.f32 	%f466, %f454, %f458;
	abs.f32 	%f467, %f466;
	add.f32 	%f468, %f465, %f467;
	sub.f32 	%f469, %f455, %f459;
	abs.f32 	%f470, %f469;
	add.f32 	%f471, %f468, %f470;
	ld.shared.v4.f32 	{%f472, %f473, %f474, %f475}, [%r273+16];
	ld.shared.v4.f32 	{%f476, %f477, %f478, %f479}, [%r417+16];
	sub.f32 	%f480, %f472, %f476;
	abs.f32 	%f481, %f480;
	add.f32 	%f482, %f471, %f481;
	sub.f32 	%f483, %f473, %f477;
	abs.f32 	%f484, %f483;
	add.f32 	%f485, %f482, %f484;
	sub.f32 	%f486, %f474, %f478;
	abs.f32 	%f487, %f486;
	add.f32 	%f488, %f485, %f487;
	sub.f32 	%f489, %f475, %f479;
	abs.f32 	%f490, %f489;
	add.f32 	%f894, %f488, %f490;
	add.s32 	%r418, %r418, 8;
	add.s32 	%r417, %r417, 32;
	setp.ne.s32 	%p54, %r418, 0;
	@%p54 bra 	$L__BB1_70;
$L__BB1_71:
	setp.eq.s32 	%p55, %r73, 0;
	@%p55 bra 	$L__BB1_79;
	cvt.u32.u64 	%r274, %rd4;
	and.b32  	%r81, %r274, 3;
	setp.lt.u32 	%p56, %r73, 4;
	@%p56 bra 	$L__BB1_74;
	shl.b32 	%r275, %r420, 2;
	add.s32 	%r276, %r13, %r275;
	ld.shared.f32 	%f492, [%r276];
	mov.u32 	%r277, shared_mem;
	add.s32 	%r278, %r277, %r275;
	ld.shared.f32 	%f493, [%r278];
	sub.f32 	%f494, %f492, %f493;
	abs.f32 	%f495, %f494;
	add.f32 	%f496, %f894, %f495;
	ld.shared.f32 	%f497, [%r276+4];
	ld.shared.f32 	%f498, [%r278+4];
	sub.f32 	%f499, %f497, %f498;
	abs.f32 	%f500, %f499;
	add.f32 	%f501, %f496, %f500;
	ld.shared.f32 	%f502, [%r276+8];
	ld.shared.f32 	%f503, [%r278+8];
	sub.f32 	%f504, %f502, %f503;
	abs.f32 	%f505, %f504;
	add.f32 	%f506, %f501, %f505;
	ld.shared.f32 	%f507, [%r276+12];
	ld.shared.f32 	%f508, [%r278+12];
	sub.f32 	%f509, %f507, %f508;
	abs.f32 	%f510, %f509;
	add.f32 	%f894, %f506, %f510;
	add.s32 	%r420, %r420, 4;
$L__BB1_74:
	setp.eq.s32 	%p57, %r81, 0;
	@%p57 bra 	$L__BB1_79;
	setp.eq.s32 	%p58, %r81, 1;
	@%p58 bra 	$L__BB1_77;
	shl.b32 	%r279, %r420, 2;
	add.s32 	%r280, %r13, %r279;
	ld.shared.f32 	%f512, [%r280];
	mov.u32 	%r281, shared_mem;
	add.s32 	%r282, %r281, %r279;
	ld.shared.f32 	%f513, [%r282];
	sub.f32 	%f514, %f512, %f513;
	abs.f32 	%f515, %f514;
	add.f32 	%f516, %f894, %f515;
	ld.shared.f32 	%f517, [%r280+4];
	ld.shared.f32 	%f518, [%r282+4];
	sub.f32 	%f519, %f517, %f518;
	abs.f32 	%f520, %f519;
	add.f32 	%f894, %f516, %f520;
	add.s32 	%r420, %r420, 2;
$L__BB1_77:
	and.b64  	%rd94, %rd4, 1;
	setp.eq.b64 	%p59, %rd94, 1;
	not.pred 	%p60, %p59;
	@%p60 bra 	$L__BB1_79;
	shl.b32 	%r283, %r420, 2;
	add.s32 	%r284, %r13, %r283;
	ld.shared.f32 	%f521, [%r284];
	mov.u32 	%r285, shared_mem;
	add.s32 	%r286, %r285, %r283;
	ld.shared.f32 	%f522, [%r286];
	sub.f32 	%f523, %f521, %f522;
	abs.f32 	%f524, %f523;
	add.f32 	%f894, %f894, %f524;
$L__BB1_79:
	cvt.u32.u64 	%r287, %rd4;
	cvt.rn.f32.u32 	%f525, %r287;
	div.rn.f32 	%f69, %f894, %f525;
	setp.geu.f32 	%p61, %f69, %f877;
	@%p61 bra 	$L__BB1_81;
	mov.b32 	%r288, 0;
	st.global.u32 	[%rd9], %r288;
	st.global.u32 	[%rd10], %r288;
	mov.f32 	%f877, %f69;
$L__BB1_81:
	bar.sync 	0;
	ld.shared.f32 	%f526, [%r16+16];
	st.shared.f32 	[%r20], %f526;
	bar.sync 	0;
	@%p12 bra 	$L__BB1_95;
	cvt.u32.u64 	%r290, %rd4;
	and.b32  	%r86, %r290, 7;
	setp.lt.u32 	%p63, %r290, 8;
	mov.f32 	%f903, 0f00000000;
	mov.b32 	%r425, 0;
	@%p63 bra 	$L__BB1_85;
	and.b32  	%r425, %r290, 4194296;
	and.b32  	%r293, %r290, -8;
	neg.s32 	%r423, %r293;
	mov.f32 	%f903, 0f00000000;
	mov.u32 	%r422, shared_mem;
$L__BB1_84:
	.pragma "nounroll";
	add.s32 	%r294, %r422, %r11;
	ld.shared.v4.f32 	{%f530, %f531, %f532, %f533}, [%r294];
	ld.shared.v4.f32 	{%f534, %f535, %f536, %f537}, [%r422];
	sub.f32 	%f538, %f530, %f534;
	abs.f32 	%f539, %f538;
	add.f32 	%f540, %f903, %f539;
	sub.f32 	%f541, %f531, %f535;
	abs.f32 	%f542, %f541;
	add.f32 	%f543, %f540, %f542;
	sub.f32 	%f544, %f532, %f536;
	abs.f32 	%f545, %f544;
	add.f32 	%f546, %f543, %f545;
	sub.f32 	%f547, %f533, %f537;
	abs.f32 	%f548, %f547;
	add.f32 	%f549, %f546, %f548;
	ld.shared.v4.f32 	{%f550, %f551, %f552, %f553}, [%r294+16];
	ld.shared.v4.f32 	{%f554, %f555, %f556, %f557}, [%r422+16];
	sub.f32 	%f558, %f550, %f554;
	abs.f32 	%f559, %f558;
	add.f32 	%f560, %f549, %f559;
	sub.f32 	%f561, %f551, %f555;
	abs.f32 	%f562, %f561;
	add.f32 	%f563, %f560, %f562;
	sub.f32 	%f564, %f552, %f556;
	abs.f32 	%f565, %f564;
	add.f32 	%f566, %f563, %f565;
	sub.f32 	%f567, %f553, %f557;
	abs.f32 	%f568, %f567;
	add.f32 	%f903, %f566, %f568;
	add.s32 	%r423, %r423, 8;
	add.s32 	%r422, %r422, 32;
	setp.ne.s32 	%p64, %r423, 0;
	@%p64 bra 	$L__BB1_84;
$L__BB1_85:
	setp.eq.s32 	%p65, %r86, 0;
	@%p65 bra 	$L__BB1_93;
	cvt.u32.u64 	%r295, %rd4;
	and.b32  	%r94, %r295, 3;
	setp.lt.u32 	%p66, %r86, 4;
	@%p66 bra 	$L__BB1_88;
	shl.b32 	%r296, %r425, 2;
	add.s32 	%r297, %r13, %r296;
	ld.shared.f32 	%f570, [%r297];
	mov.u32 	%r298, shared_mem;
	add.s32 	%r299, %r298, %r296;
	ld.shared.f32 	%f571, [%r299];
	sub.f32 	%f572, %f570, %f571;
	abs.f32 	%f573, %f572;
	add.f32 	%f574, %f903, %f573;
	ld.shared.f32 	%f575, [%r297+4];
	ld.shared.f32 	%f576, [%r299+4];
	sub.f32 	%f577, %f575, %f576;
	abs.f32 	%f578, %f577;
	add.f32 	%f579, %f574, %f578;
	ld.shared.f32 	%f580, [%r297+8];
	ld.shared.f32 	%f581, [%r299+8];
	sub.f32 	%f582, %f580, %f581;
	abs.f32 	%f583, %f582;
	add.f32 	%f584, %f579, %f583;
	ld.shared.f32 	%f585, [%r297+12];
	ld.shared.f32 	%f586, [%r299+12];
	sub.f32 	%f587, %f585, %f586;
	abs.f32 	%f588, %f587;
	add.f32 	%f903, %f584, %f588;
	add.s32 	%r425, %r425, 4;
$L__BB1_88:
	setp.eq.s32 	%p67, %r94, 0;
	@%p67 bra 	$L__BB1_93;
	setp.eq.s32 	%p68, %r94, 1;
	@%p68 bra 	$L__BB1_91;
	shl.b32 	%r300, %r425, 2;
	add.s32 	%r301, %r13, %r300;
	ld.shared.f32 	%f590, [%r301];
	mov.u32 	%r302, shared_mem;
	add.s32 	%r303, %r302, %r300;
	ld.shared.f32 	%f591, [%r303];
	sub.f32 	%f592, %f590, %f591;
	abs.f32 	%f593, %f592;
	add.f32 	%f594, %f903, %f593;
	ld.shared.f32 	%f595, [%r301+4];
	ld.shared.f32 	%f596, [%r303+4];
	sub.f32 	%f597, %f595, %f596;
	abs.f32 	%f598, %f597;
	add.f32 	%f903, %f594, %f598;
	add.s32 	%r425, %r425, 2;
$L__BB1_91:
	and.b64  	%rd95, %rd4, 1;
	setp.eq.b64 	%p69, %rd95, 1;
	not.pred 	%p70, %p69;
	@%p70 bra 	$L__BB1_93;
	shl.b32 	%r304, %r425, 2;
	add.s32 	%r305, %r13, %r304;
	ld.shared.f32 	%f599, [%r305];
	mov.u32 	%r306, shared_mem;
	add.s32 	%r307, %r306, %r304;
	ld.shared.f32 	%f600, [%r307];
	sub.f32 	%f601, %f599, %f600;
	abs.f32 	%f602, %f601;
	add.f32 	%f903, %f903, %f602;
$L__BB1_93:
	cvt.u32.u64 	%r308, %rd4;
	cvt.rn.f32.u32 	%f603, %r308;
	div.rn.f32 	%f83, %f903, %f603;
	setp.geu.f32 	%p71, %f83, %f877;
	@%p71 bra 	$L__BB1_95;
	mov.b32 	%r309, 0;
	st.global.u32 	[%rd9], %r309;
	mov.b32 	%r310, 1;
	st.global.u32 	[%rd10], %r310;
	mov.f32 	%f877, %f83;
$L__BB1_95:
	bar.sync 	0;
	shl.b32 	%r311, %r7, 2;
	add.s32 	%r312, %r311, %r16;
	add.s32 	%r99, %r312, 8;
	ld.shared.f32 	%f604, [%r312+8];
	st.shared.f32 	[%r20], %f604;
	bar.sync 	0;
	@%p12 bra 	$L__BB1_109;
	cvt.u32.u64 	%r314, %rd4;
	and.b32  	%r100, %r314, 7;
	setp.lt.u32 	%p73, %r314, 8;
	mov.f32 	%f912, 0f00000000;
	mov.b32 	%r430, 0;
	@%p73 bra 	$L__BB1_99;
	and.b32  	%r430, %r314, 4194296;
	and.b32  	%r317, %r314, -8;
	neg.s32 	%r428, %r317;
	mov.f32 	%f912, 0f00000000;
	mov.u32 	%r427, shared_mem;
$L__BB1_98:
	.pragma "nounroll";
	add.s32 	%r318, %r427, %r11;
	ld.shared.v4.f32 	{%f608, %f609, %f610, %f611}, [%r318];
	ld.shared.v4.f32 	{%f612, %f613, %f614, %f615}, [%r427];
	sub.f32 	%f616, %f608, %f612;
	abs.f32 	%f617, %f616;
	add.f32 	%f618, %f912, %f617;
	sub.f32 	%f619, %f609, %f613;
	abs.f32 	%f620, %f619;
	add.f32 	%f621, %f618, %f620;
	sub.f32 	%f622, %f610, %f614;
	abs.f32 	%f623, %f622;
	add.f32 	%f624, %f621, %f623;
	sub.f32 	%f625, %f611, %f615;
	abs.f32 	%f626, %f625;
	add.f32 	%f627, %f624, %f626;
	ld.shared.v4.f32 	{%f628, %f629, %f630, %f631}, [%r318+16];
	ld.shared.v4.f32 	{%f632, %f633, %f634, %f635}, [%r427+16];
	sub.f32 	%f636, %f628, %f632;
	abs.f32 	%f637, %f636;
	add.f32 	%f638, %f627, %f637;
	sub.f32 	%f639, %f629, %f633;
	abs.f32 	%f640, %f639;
	add.f32 	%f641, %f638, %f640;
	sub.f32 	%f642, %f630, %f634;
	abs.f32 	%f643, %f642;
	add.f32 	%f644, %f641, %f643;
	sub.f32 	%f645, %f631, %f635;
	abs.f32 	%f646, %f645;
	add.f32 	%f912, %f644, %f646;
	add.s32 	%r428, %r428, 8;
	add.s32 	%r427, %r427, 32;
	setp.ne.s32 	%p74, %r428, 0;
	@%p74 bra 	$L__BB1_98;
$L__BB1_99:
	setp.eq.s32 	%p75, %r100, 0;
	@%p75 bra 	$L__BB1_107;
	cvt.u32.u64 	%r319, %rd4;
	and.b32  	%r108, %r319, 3;
	setp.lt.u32 	%p76, %r100, 4;
	@%p76 bra 	$L__BB1_102;
	shl.b32 	%r320, %r430, 2;
	add.s32 	%r321, %r13, %r320;
	ld.shared.f32 	%f648, [%r321];
	mov.u32 	%r322, shared_mem;
	add.s32 	%r323, %r322, %r320;
	ld.shared.f32 	%f649, [%r323];
	sub.f32 	%f650, %f648, %f649;
	abs.f32 	%f651, %f650;
	add.f32 	%f652, %f912, %f651;
	ld.shared.f32 	%f653, [%r321+4];
	ld.shared.f32 	%f654, [%r323+4];
	sub.f32 	%f655, %f653, %f654;
	abs.f32 	%f656, %f655;
	add.f32 	%f657, %f652, %f656;
	ld.shared.f32 	%f658, [%r321+8];
	ld.shared.f32 	%f659, [%r323+8];
	sub.f32 	%f660, %f658, %f659;
	abs.f32 	%f661, %f660;
	add.f32 	%f662, %f657, %f661;
	ld.shared.f32 	%f663, [%r321+12];
	ld.shared.f32 	%f664, [%r323+12];
	sub.f32 	%f665, %f663, %f664;
	abs.f32 	%f666, %f665;
	add.f32 	%f912, %f662, %f666;
	add.s32 	%r430, %r430, 4;
$L__BB1_102:
	setp.eq.s32 	%p77, %r108, 0;
	@%p77 bra 	$L__BB1_107;
	setp.eq.s32 	%p78, %r108, 1;
	@%p78 bra 	$L__BB1_105;
	shl.b32 	%r324, %r430, 2;
	add.s32 	%r325, %r13, %r324;
	ld.shared.f32 	%f668, [%r325];
	mov.u32 	%r326, shared_mem;
	add.s32 	%r327, %r326, %r324;
	ld.shared.f32 	%f669, [%r327];
	sub.f32 	%f670, %f668, %f669;
	abs.f32 	%f671, %f670;
	add.f32 	%f672, %f912, %f671;
	ld.shared.f32 	%f673, [%r325+4];
	ld.shared.f32 	%f674, [%r327+4];
	sub.f32 	%f675, %f673, %f674;
	abs.f32 	%f676, %f675;
	add.f32 	%f912, %f672, %f676;
	add.s32 	%r430, %r430, 2;
$L__BB1_105:
	and.b64  	%rd96, %rd4, 1;
	setp.eq.b64 	%p79, %rd96, 1;
	not.pred 	%p80, %p79;
	@%p80 bra 	$L__BB1_107;
	shl.b32 	%r328, %r430, 2;
	add.s32 	%r329, %r13, %r328;
	ld.shared.f32 	%f677, [%r329];
	mov.u32 	%r330, shared_mem;
	add.s32 	%r331, %r330, %r328;
	ld.shared.f32 	%f678, [%r331];
	sub.f32 	%f679, %f677, %f678;
	abs.f32 	%f680, %f679;
	add.f32 	%f912, %f912, %f680;
$L__BB1_107:
	cvt.u32.u64 	%r332, %rd4;
	cvt.rn.f32.u32 	%f681, %r332;
	div.rn.f32 	%f97, %f912, %f681;
	setp.geu.f32 	%p81, %f97, %f877;
	@%p81 bra 	$L__BB1_109;
	mov.b32 	%r333, -1;
	st.global.u32 	[%rd9], %r333;
	st.global.u32 	[%rd10], %r333;
	mov.f32 	%f877, %f97;
$L__BB1_109:
	bar.sync 	0;
	ld.shared.f32 	%f682, [%r99+4];
	st.shared.f32 	[%r20], %f682;
	bar.sync 	0;
	@%p12 bra 	$L__BB1_123;
	cvt.u32.u64 	%r335, %rd4;
	and.b32  	%r113, %r335, 7;
	setp.lt.u32 	%p83, %r335, 8;
	mov.f32 	%f921, 0f00000000;
	mov.b32 	%r435, 0;
	@%p83 bra 	$L__BB1_113;
	and.b32  	%r435, %r335, 4194296;
	and.b32  	%r338, %r335, -8;
	neg.s32 	%r433, %r338;
	mov.f32 	%f921, 0f00000000;
	mov.u32 	%r432, shared_mem;
$L__BB1_112:
	.pragma "nounroll";
	add.s32 	%r339, %r432, %r11;
	ld.shared.v4.f32 	{%f686, %f687, %f688, %f689}, [%r339];
	ld.shared.v4.f32 	{%f690, %f691, %f692, %f693}, [%r432];
	sub.f32 	%f694, %f686, %f690;
	abs.f32 	%f695, %f694;
	add.f32 	%f696, %f921, %f695;
	sub.f32 	%f697, %f687, %f691;
	abs.f32 	%f698, %f697;
	add.f32 	%f699, %f696, %f698;
	sub.f32 	%f700, %f688, %f692;
	abs.f32 	%f701, %f700;
	add.f32 	%f702, %f699, %f701;
	sub.f32 	%f703, %f689, %f693;
	abs.f32 	%f704, %f703;
	add.f32 	%f705, %f702, %f704;
	ld.shared.v4.f32 	{%f706, %f707, %f708, %f709}, [%r339+16];
	ld.shared.v4.f32 	{%f710, %f711, %f712, %f713}, [%r432+16];
	sub.f32 	%f714, %f706, %f710;
	abs.f32 	%f715, %f714;
	add.f32 	%f716, %f705, %f715;
	sub.f32 	%f717, %f707, %f711;
	abs.f32 	%f718, %f717;
	add.f32 	%f719, %f716, %f718;
	sub.f32 	%f720, %f708, %f712;
	abs.f32 	%f721, %f720;
	add.f32 	%f722, %f719, %f721;
	sub.f32 	%f723, %f709, %f713;
	abs.f32 	%f724, %f723;
	add.f32 	%f921, %f722, %f724;
	add.s32 	%r433, %r433, 8;
	add.s32 	%r432, %r432, 32;
	setp.ne.s32 	%p84, %r433, 0;
	@%p84 bra 	$L__BB1_112;
$L__BB1_113:
	setp.eq.s32 	%p85, %r113, 0;
	@%p85 bra 	$L__BB1_121;
	cvt.u32.u64 	%r340, %rd4;
	and.b32  	%r121, %r340, 3;
	setp.lt.u32 	%p86, %r113, 4;
	@%p86 bra 	$L__BB1_116;
	shl.b32 	%r341, %r435, 2;
	add.s32 	%r342, %r13, %r341;
	ld.shared.f32 	%f726, [%r342];
	mov.u32 	%r343, shared_mem;
	add.s32 	%r344, %r343, %r341;
	ld.shared.f32 	%f727, [%r344];
	sub.f32 	%f728, %f726, %f727;
	abs.f32 	%f729, %f728;
	add.f32 	%f730, %f921, %f729;
	ld.shared.f32 	%f731, [%r342+4];
	ld.shared.f32 	%f732, [%r344+4];
	sub.f32 	%f733, %f731, %f732;
	abs.f32 	%f734, %f733;
	add.f32 	%f735, %f730, %f734;
	ld.shared.f32 	%f736, [%r342+8];
	ld.shared.f32 	%f737, [%r344+8];
	sub.f32 	%f738, %f736, %f737;
	abs.f32 	%f739, %f738;
	add.f32 	%f740, %f735, %f739;
	ld.shared.f32 	%f741, [%r342+12];
	ld.shared.f32 	%f742, [%r344+12];
	sub.f32 	%f743, %f741, %f742;
	abs.f32 	%f744, %f743;
	add.f32 	%f921, %f740, %f744;
	add.s32 	%r435, %r435, 4;
$L__BB1_116:
	setp.eq.s32 	%p87, %r121, 0;
	@%p87 bra 	$L__BB1_121;
	setp.eq.s32 	%p88, %r121, 1;
	@%p88 bra 	$L__BB1_119;
	shl.b32 	%r345, %r435, 2;
	add.s32 	%r346, %r13, %r345;
	ld.shared.f32 	%f746, [%r346];
	mov.u32 	%r347, shared_mem;
	add.s32 	%r348, %r347, %r345;
	ld.shared.f32 	%f747, [%r348];
	sub.f32 	%f748, %f746, %f747;
	abs.f32 	%f749, %f748;
	add.f32 	%f750, %f921, %f749;
	ld.shared.f32 	%f751, [%r346+4];
	ld.shared.f32 	%f752, [%r348+4];
	sub.f32 	%f753, %f751, %f752;
	abs.f32 	%f754, %f753;
	add.f32 	%f921, %f750, %f754;
	add.s32 	%r435, %r435, 2;
$L__BB1_119:
	and.b64  	%rd97, %rd4, 1;
	setp.eq.b64 	%p89, %rd97, 1;
	not.pred 	%p90, %p89;
	@%p90 bra 	$L__BB1_121;
	shl.b32 	%r349, %r435, 2;
	add.s32 	%r350, %r13, %r349;
	ld.shared.f32 	%f755, [%r350];
	mov.u32 	%r351, shared_mem;
	add.s32 	%r352, %r351, %r349;
	ld.shared.f32 	%f756, [%r352];
	sub.f32 	%f757, %f755, %f756;
	abs.f32 	%f758, %f757;
	add.f32 	%f921, %f921, %f758;
$L__BB1_121:
	cvt.u32.u64 	%r353, %rd4;
	cvt.rn.f32.u32 	%f759, %r353;
	div.rn.f32 	%f111, %f921, %f759;
	setp.geu.f32 	%p91, %f111, %f877;
	@%p91 bra 	$L__BB1_123;
	mov.b32 	%r354, -1;
	st.global.u32 	[%rd9], %r354;
	mov.b32 	%r355, 0;
	st.global.u32 	[%rd10], %r355;
	mov.f32 	%f877, %f111;
$L__BB1_123:
	setp.ne.s32 	%p92, %r19, 0;
	bar.sync 	0;
	ld.shared.f32 	%f760, [%r99+8];
	st.shared.f32 	[%r20], %f760;
	bar.sync 	0;
	@%p92 bra 	$L__BB1_137;
	cvt.u32.u64 	%r357, %rd4;
	and.b32  	%r126, %r357, 7;
	setp.lt.u32 	%p93, %r357, 8;
	mov.f32 	%f930, 0f00000000;
	mov.b32 	%r440, 0;
	@%p93 bra 	$L__BB1_127;
	and.b32  	%r440, %r357, 4194296;
	and.b32  	%r360, %r357, -8;
	neg.s32 	%r438, %r360;
	mov.f32 	%f930, 0f00000000;
	mov.u32 	%r437, shared_mem;
$L__BB1_126:
	.pragma "nounroll";
	add.s32 	%r361, %r437, %r11;
	ld.shared.v4.f32 	{%f764, %f765, %f766, %f767}, [%r361];
	ld.shared.v4.f32 	{%f768, %f769, %f770, %f771}, [%r437];
	sub.f32 	%f772, %f764, %f768;
	abs.f32 	%f773, %f772;
	add.f32 	%f774, %f930, %f773;
	sub.f32 	%f775, %f765, %f769;
	abs.f32 	%f776, %f775;
	add.f32 	%f777, %f774, %f776;
	sub.f32 	%f778, %f766, %f770;
	abs.f32 	%f779, %f778;
	add.f32 	%f780, %f777, %f779;
	sub.f32 	%f781, %f767, %f771;
	abs.f32 	%f782, %f781;
	add.f32 	%f783, %f780, %f782;
	ld.shared.v4.f32 	{%f784, %f785, %f786, %f787}, [%r361+16];
	ld.shared.v4.f32 	{%f788, %f789, %f790, %f791}, [%r437+16];
	sub.f32 	%f792, %f784, %f788;
	abs.f32 	%f793, %f792;
	add.f32 	%f794, %f783, %f793;
	sub.f32 	%f795, %f785, %f789;
	abs.f32 	%f796, %f795;
	add.f32 	%f797, %f794, %f796;
	sub.f32 	%f798, %f786, %f790;
	abs.f32 	%f799, %f798;
	add.f32 	%f800, %f797, %f799;
	sub.f32 	%f801, %f787, %f791;
	abs.f32 	%f802, %f801;
	add.f32 	%f930, %f800, %f802;
	add.s32 	%r438, %r438, 8;
	add.s32 	%r437, %r437, 32;
	setp.ne.s32 	%p94, %r438, 0;
	@%p94 bra 	$L__BB1_126;
$L__BB1_127:
	setp.eq.s32 	%p95, %r126, 0;
	@%p95 bra 	$L__BB1_135;
	cvt.u32.u64 	%r362, %rd4;
	and.b32  	%r134, %r362, 3;
	setp.lt.u32 	%p96, %r126, 4;
	@%p96 bra 	$L__BB1_130;
	shl.b32 	%r363, %r440, 2;
	add.s32 	%r364, %r13, %r363;
	ld.shared.f32 	%f804, [%r364];
	mov.u32 	%r365, shared_mem;
	add.s32 	%r366, %r365, %r363;
	ld.shared.f32 	%f805, [%r366];
	sub.f32 	%f806, %f804, %f805;
	abs.f32 	%f807, %f806;
	add.f32 	%f808, %f930, %f807;
	ld.shared.f32 	%f809, [%r364+4];
	ld.shared.f32 	%f810, [%r366+4];
	sub.f32 	%f811, %f809, %f810;
	abs.f32 	%f812, %f811;
	add.f32 	%f813, %f808, %f812;
	ld.shared.f32 	%f814, [%r364+8];
	ld.shared.f32 	%f815, [%r366+8];
	sub.f32 	%f816, %f814, %f815;
	abs.f32 	%f817, %f816;
	add.f32 	%f818, %f813, %f817;
	ld.shared.f32 	%f819, [%r364+12];
	ld.shared.f32 	%f820, [%r366+12];
	sub.f32 	%f821, %f819, %f820;
	abs.f32 	%f822, %f821;
	add.f32 	%f930, %f818, %f822;
	add.s32 	%r440, %r440, 4;
$L__BB1_130:
	setp.eq.s32 	%p97, %r134, 0;
	@%p97 bra 	$L__BB1_135;
	setp.eq.s32 	%p98, %r134, 1;
	@%p98 bra 	$L__BB1_133;
	shl.b32 	%r367, %r440, 2;
	add.s32 	%r368, %r13, %r367;
	ld.shared.f32 	%f824, [%r368];
	mov.u32 	%r369, shared_mem;
	add.s32 	%r370, %r369, %r367;
	ld.shared.f32 	%f825, [%r370];
	sub.f32 	%f826, %f824, %f825;
	abs.f32 	%f827, %f826;
	add.f32 	%f828, %f930, %f827;
	ld.shared.f32 	%f829, [%r368+4];
	ld.shared.f32 	%f830, [%r370+4];
	sub.f32 	%f831, %f829, %f830;
	abs.f32 	%f832, %f831;
	add.f32 	%f930, %f828, %f832;
	add.s32 	%r440, %r440, 2;
$L__BB1_133:
	and.b64  	%rd98, %rd4, 1;
	setp.eq.b64 	%p99, %rd98, 1;
	not.pred 	%p100, %p99;
	@%p100 bra 	$L__BB1_135;
	shl.b32 	%r371, %r440, 2;
	add.s32 	%r372, %r13, %r371;
	ld.shared.f32 	%f833, [%r372];
	mov.u32 	%r373, shared_mem;
	add.s32 	%r374, %r373, %r371;
	ld.shared.f32 	%f834, [%r374];
	sub.f32 	%f835, %f833, %f834;
	abs.f32 	%f836, %f835;
	add.f32 	%f930, %f930, %f836;
$L__BB1_135:
	cvt.u32.u64 	%r375, %rd4;
	cvt.rn.f32.u32 	%f837, %r375;
	div.rn.f32 	%f838, %f930, %f837;
	setp.geu.f32 	%p101, %f838, %f877;
	@%p101 bra 	$L__BB1_137;
	mov.b32 	%r376, -1;
	st.global.u32 	[%rd9], %r376;
	mov.b32 	%r377, 1;
	st.global.u32 	[%rd10], %r377;
$L__BB1_137:
	bar.sync 	0;
	ld.global.u32 	%r378, [%rd9];
	ld.global.u32 	%r379, [%rd10];
	sub.s32 	%r380, 1, %r378;
	add.s32 	%r381, %r4, %r15;
	add.s32 	%r382, %r381, %r379;
	mad.lo.s32 	%r383, %r380, %r7, %r382;
	shl.b32 	%r384, %r383, 2;
	add.s32 	%r385, %r14, %r384;
	ld.shared.f32 	%f839, [%r385+4];
	shl.b32 	%r386, %r4, 2;
	add.s32 	%r387, %r8, %r386;
	st.shared.f32 	[%r387], %f839;
	bar.sync 	0;
	ld.shared.f32 	%f840, [%r18];
	ld.shared.f32 	%f841, [%r387];
	sub.f32 	%f842, %f840, %f841;
	add.s32 	%r388, %r18, %r9;
	st.shared.f32 	[%r388], %f842;
	shl.b64 	%rd99, %rd8, 2;
	add.s64 	%rd100, %rd2, %rd99;
	st.global.f32 	[%rd100], %f842;
	ld.shared.f32 	%f843, [%r387];
	add.f32 	%f844, %f842, %f843;
	add.s32 	%r389, %r387, %r9;
	st.shared.f32 	[%r389], %f844;
	add.s64 	%rd101, %rd1, %rd99;
	st.global.f32 	[%rd101], %f844;
$L__BB1_138:
	ret;

}


// ===== COMPILED SASS (sm_100) =====

	.target	sm_100

	.elftype	@"ET_EXEC"


//--------------------- .note.nv.tkinfo           --------------------------
	.section	.note.nv.tkinfo,"",@"SHT_NOTE"
	.sectionflags	@"SHF_NOTE_NV_TKINFO"
	.tkinfo
        /*0018*/ 	.word	0x00000002
        /*0030*/ 	.string	""
        /*0030*/ 	.string	"ptxas"
        /*0030*/ 	.string	"Cuda compilation tools, release 13.0, V13.0.88"
        /*0030*/ 	.string	"Build cuda_13.0.r13.0/compiler.36424714_0"
        /*0030*/ 	.string	"-arch sm_100 -m 64 "



//--------------------- .note.nv.cuinfo           --------------------------
	.section	.note.nv.cuinfo,"",@"SHT_NOTE"
	.sectionflags	@"SHF_NOTE_NV_CUINFO"
        /*0018*/ 	.short	0x0002
        /*001a*/ 	.short	0x0064
        /*001c*/ 	.short	0x0082
	.zero		2


//--------------------- .nv.info                  --------------------------
	.section	.nv.info,"",@"SHT_CUDA_INFO"
	.align	4


	//----- nvinfo : EIATTR_REGCOUNT
	.align		4
        /*0000*/ 	.byte	0x04, 0x2f
        /*0002*/ 	.short	(.L_1 - .L_0)
	.align		4
.L_0:
        /*0004*/ 	.word	index@(_Z14predict_motionPfPiS_S_S_ii)
        /*0008*/ 	.word	0x00000020


	//----- nvinfo : EIATTR_FRAME_SIZE
	.align		4
.L_1:
        /*000c*/ 	.byte	0x04, 0x11
        /*000e*/ 	.short	(.L_3 - .L_2)
	.align		4
.L_2:
        /*0010*/ 	.word	index@($__internal_1_$__cuda_sm3x_div_rn_noftz_f32_slowpath)
        /*0014*/ 	.word	0x00000000


	//----- nvinfo : EIATTR_FRAME_SIZE
	.align		4
.L_3:
        /*0018*/ 	.byte	0x04, 0x11
        /*001a*/ 	.short	(.L_5 - .L_4)
	.align		4
.L_4:
        /*001c*/ 	.word	index@(_Z14predict_motionPfPiS_S_S_ii)
        /*0020*/ 	.word	0x00000000


	//----- nvinfo : EIATTR_REGCOUNT
	.align		4
.L_5:
        /*0024*/ 	.byte	0x04, 0x2f
        /*0026*/ 	.short	(.L_7 - .L_6)
	.align		4
.L_6:
        /*0028*/ 	.word	index@(_Z10predict_mvPfPiS0_S_S_ii)
        /*002c*/ 	.word	0x00000020


	//----- nvinfo : EIATTR_FRAME_SIZE
	.align		4
.L_7:
        /*0030*/ 	.byte	0x04, 0x11
        /*0032*/ 	.short	(.L_9 - .L_8)
	.align		4
.L_8:
        /*0034*/ 	.word	index@($__internal_0_$__cuda_sm3x_div_rn_noftz_f32_slowpath)
        /*0038*/ 	.word	0x00000000


	//----- nvinfo : EIATTR_FRAME_SIZE
	.align		4
.L_9:
        /*003c*/ 	.byte	0x04, 0x11
        /*003e*/ 	.short	(.L_11 - .L_10)
	.align		4
.L_10:
        /*0040*/ 	.word	index@(_Z10predict_mvPfPiS0_S_S_ii)
        /*0044*/ 	.word	0x00000000


	//----- nvinfo : EIATTR_MIN_STACK_SIZE
	.align		4
.L_11:
        /*0048*/ 	.byte	0x04, 0x12
        /*004a*/ 	.short	(.L_13 - .L_12)
	.align		4
.L_12:
        /*004c*/ 	.word	index@(_Z10predict_mvPfPiS0_S_S_ii)
        /*0050*/ 	.word	0x00000000


	//----- nvinfo : EIATTR_MIN_STACK_SIZE
	.align		4
.L_13:
        /*0054*/ 	.byte	0x04, 0x12
        /*0056*/ 	.short	(.L_15 - .L_14)
	.align		4
.L_14:
        /*0058*/ 	.word	index@(_Z14predict_motionPfPiS_S_S_ii)
        /*005c*/ 	.word	0x00000000
.L_15:


//--------------------- .nv.compat                --------------------------
	.section	.nv.compat,"",@"SHT_CUDA_COMPAT_INFO"
	.align	4
        /*0000*/ 	.byte	0x02, 0x09, 0x00, 0x00, 0x02, 0x02, 0x01, 0x00, 0x02, 0x05, 0x05, 0x00, 0x03, 0x07, 0x01, 0x01
        /*0010*/ 	.byte	0x02, 0x03, 0x00, 0x00, 0x02, 0x06, 0x01, 0x00, 0x04, 0x0b, 0x08, 0x00, 0x01, 0x00, 0x00, 0x00
        /*0020*/ 	.byte	0x00, 0x00, 0x00, 0x00


//--------------------- .nv.info._Z10predict_mvPfPiS0_S_S_ii --------------------------
	.section	.nv.info._Z10predict_mvPfPiS0_S_S_ii,"",@"SHT_CUDA_INFO"
	.sectionflags	@""
	.align	4


	//----- nvinfo : EIATTR_CUDA_API_VERSION
	.align		4
        /*0000*/ 	.byte	0x04, 0x37
        /*0002*/ 	.short	(.L_17 - .L_16)
.L_16:
        /*0004*/ 	.word	0x00000082


	//----- nvinfo : EIATTR_KPARAM_INFO
	.align		4
.L_17:
        /*0008*/ 	.byte	0x04, 0x17
        /*000a*/ 	.short	(.L_19 - .L_18)
.L_18:
        /*000c*/ 	.word	0x00000000
        /*0010*/ 	.short	0x0006
        /*0012*/ 	.short	0x002c
        /*0014*/ 	.byte	0x00, 0xf0, 0x11, 0x00


	//----- nvinfo : EIATTR_KPARAM_INFO
	.align		4
.L_19:
        /*0018*/ 	.byte	0x04, 0x17
        /*001a*/ 	.short	(.L_21 - .L_20)
.L_20:
        /*001c*/ 	.word	0x00000000
        /*0020*/ 	.short	0x0005
        /*0022*/ 	.short	0x0028
        /*0024*/ 	.byte	0x00, 0xf0, 0x11, 0x00


	//----- nvinfo : EIATTR_KPARAM_INFO
	.align		4
.L_21:
        /*0028*/ 	.byte	0x04, 0x17
        /*002a*/ 	.short	(.L_23 - .L_22)
.L_22:
        /*002c*/ 	.word	0x00000000
        /*0030*/ 	.short	0x0004
        /*0032*/ 	.short	0x0020
        /*0034*/ 	.byte	0x00, 0xf5, 0x21, 0x00


	//----- nvinfo : EIATTR_KPARAM_INFO
	.align		4
.L_23:
        /*0038*/ 	.byte	0x04, 0x17
        /*003a*/ 	.short	(.L_25 - .L_24)
.L_24:
        /*003c*/ 	.word	0x00000000
        /*0040*/ 	.short	0x0003
        /*0042*/ 	.short	0x0018
        /*0044*/ 	.byte	0x00, 0xf5, 0x21, 0x00


	//----- nvinfo : EIATTR_KPARAM_INFO
	.align		4
.L_25:
        /*0048*/ 	.byte	0x04, 0x17
        /*004a*/ 	.short	(.L_27 - .L_26)
.L_26:
        /*004c*/ 	.word	0x00000000
        /*0050*/ 	.short	0x0002
        /*0052*/ 	.short	0x0010
        /*0054*/ 	.byte	0x00, 0xf5, 0x21, 0x00


	//----- nvinfo : EIATTR_KPARAM_INFO
	.align		4
.L_27:
        /*0058*/ 	.byte	0x04, 0x17
        /*005a*/ 	.short	(.L_29 - .L_28)
.L_28:
        /*005c*/ 	.word	0x00000000
        /*0060*/ 	.short	0x0001
        /*0062*/ 	.short	0x0008
        /*0064*/ 	.byte	0x00, 0xf5, 0x21, 0x00


	//----- nvinfo : EIATTR_KPARAM_INFO
	.align		4
.L_29:
        /*0068*/ 	.byte	0x04, 0x17
        /*006a*/ 	.short	(.L_31 - .L_30)
.L_30:
        /*006c*/ 	.word	0x00000000
        /*0070*/ 	.short	0x0000
        /*0072*/ 	.short	0x0000
        /*0074*/ 	.byte	0x00, 0xf5, 0x21, 0x00


	//----- nvinfo : EIATTR_SPARSE_MMA_MASK
	.align		4
.L_31:
        /*0078*/ 	.byte	0x03, 0x50
        /*007a*/ 	.short	0x0000


	//----- nvinfo : EIATTR_MAXREG_COUNT
	.align		4
        /*007c*/ 	.byte	0x03, 0x1b
        /*007e*/ 	.short	0x00ff


	//----- nvinfo : EIATTR_NUM_BARRIERS
	.align		4
        /*0080*/ 	.byte	0x02, 0x4c
        /*0082*/ 	.byte	0x01
	.zero		1


	//----- nvinfo : EIATTR_MERCURY_ISA_VERSION
	.align		4
        /*0084*/ 	.byte	0x03, 0x5f
        /*0086*/ 	.short	0x0101


	//----- nvinfo : EIATTR_VRC_CTA_INIT_COUNT
	.align		4
        /*0088*/ 	.byte	0x02, 0x4a
	.zero		1
	.zero		1


	//----- nvinfo : EIATTR_EXIT_INSTR_OFFSETS
	.align		4
        /*008c*/ 	.byte	0x04, 0x1c
        /*008e*/ 	.short	(.L_33 - .L_32)


	//   ....[0]....
.L_32:
        /*0090*/ 	.word	0x000004f0


	//   ....[1]....
        /*0094*/ 	.word	0x00005370


	//----- nvinfo : EIATTR_CRS_STACK_SIZE
	.align		4
.L_33:
        /*0098*/ 	.byte	0x04, 0x1e
        /*009a*/ 	.short	(.L_35 - .L_34)
.L_34:
        /*009c*/ 	.word	0x00000000


	//----- nvinfo : EIATTR_CBANK_PARAM_SIZE
	.align		4
.L_35:
        /*00a0*/ 	.byte	0x03, 0x19
        /*00a2*/ 	.short	0x0030


	//----- nvinfo : EIATTR_PARAM_CBANK
	.align		4
        /*00a4*/ 	.byte	0x04, 0x0a
        /*00a6*/ 	.short	(.L_37 - .L_36)
	.align		4
.L_36:
        /*00a8*/ 	.word	index@(.nv.constant0._Z10predict_mvPfPiS0_S_S_ii)
        /*00ac*/ 	.short	0x0380
        /*00ae*/ 	.short	0x0030


	//----- nvinfo : EIATTR_SW_WAR
	.align		4
.L_37:
        /*00b0*/ 	.byte	0x04, 0x36
        /*00b2*/ 	.short	(.L_39 - .L_38)
.L_38:
        /*00b4*/ 	.word	0x00000008
.L_39:


//--------------------- .nv.info._Z14predict_motionPfPiS_S_S_ii --------------------------
	.section	.nv.info._Z14predict_motionPfPiS_S_S_ii,"",@"SHT_CUDA_INFO"
	.sectionflags	@""
	.align	4


	//----- nvinfo : EIATTR_CUDA_API_VERSION
	.align		4
        /*0000*/ 	.byte	0x04, 0x37
        /*0002*/ 	.short	(.L_41 - .L_40)
.L_40:
        /*0004*/ 	.word	0x00000082


	//----- nvinfo : EIATTR_KPARAM_INFO
	.align		4
.L_41:
        /*0008*/ 	.byte	0x04, 0x17
        /*000a*/ 	.short	(.L_43 - .L_42)
.L_42:
        /*000c*/ 	.word	0x00000000
        /*0010*/ 	.short	0x0006
        /*0012*/ 	.short	0x002c
        /*0014*/ 	.byte	0x00, 0xf0, 0x11, 0x00


	//----- nvinfo : EIATTR_KPARAM_INFO
	.align		4
.L_43:
        /*0018*/ 	.byte	0x04, 0x17
        /*001a*/ 	.short	(.L_45 - .L_44)
.L_44:
        /*001c*/ 	.word	0x00000000
        /*0020*/ 	.short	0x0005
        /*0022*/ 	.short	0x0028
        /*0024*/ 	.byte	0x00, 0xf0, 0x11, 0x00


	//----- nvinfo : EIATTR_KPARAM_INFO
	.align		4
.L_45:
        /*0028*/ 	.byte	0x04, 0x17
        /*002a*/ 	.short	(.L_47 - .L_46)
.L_46:
        /*002c*/ 	.word	0x00000000
        /*0030*/ 	.short	0x0004
        /*0032*/ 	.short	0x0020
        /*0034*/ 	.byte	0x00, 0xf5, 0x21, 0x00


	//----- nvinfo : EIATTR_KPARAM_INFO
	.align		4
.L_47:
        /*0038*/ 	.byte	0x04, 0x17
        /*003a*/ 	.short	(.L_49 - .L_48)
.L_48:
        /*003c*/ 	.word	0x00000000
        /*0040*/ 	.short	0x0003
        /*0042*/ 	.short	0x0018
        /*0044*/ 	.byte	0x00, 0xf5, 0x21, 0x00


	//----- nvinfo : EIATTR_KPARAM_INFO
	.align		4
.L_49:
        /*0048*/ 	.byte	0x04, 0x17
        /*004a*/ 	.short	(.L_51 - .L_50)
.L_50:
        /*004c*/ 	.word	0x00000000
        /*0050*/ 	.short	0x0002
        /*0052*/ 	.short	0x0010
        /*0054*/ 	.byte	0x00, 0xf5, 0x21, 0x00


	//----- nvinfo : EIATTR_KPARAM_INFO
	.align		4
.L_51:
        /*0058*/ 	.byte	0x04, 0x17
        /*005a*/ 	.short	(.L_53 - .L_52)
.L_52:
        /*005c*/ 	.word	0x00000000
        /*0060*/ 	.short	0x0001
        /*0062*/ 	.short	0x0008
        /*0064*/ 	.byte	0x00, 0xf5, 0x21, 0x00


	//----- nvinfo : EIATTR_KPARAM_INFO
	.align		4
.L_53:
        /*0068*/ 	.byte	0x04, 0x17
        /*006a*/ 	.short	(.L_55 - .L_54)
.L_54:
        /*006c*/ 	.word	0x00000000
        /*0070*/ 	.short	0x0000
        /*0072*/ 	.short	0x0000
        /*0074*/ 	.byte	0x00, 0xf5, 0x21, 0x00


	//----- nvinfo : EIATTR_SPARSE_MMA_MASK
	.align		4
.L_55:
        /*0078*/ 	.byte	0x03, 0x50
        /*007a*/ 	.short	0x0000


	//----- nvinfo : EIATTR_MAXREG_COUNT
	.align		4
        /*007c*/ 	.byte	0x03, 0x1b
        /*007e*/ 	.short	0x00ff


	//----- nvinfo : EIATTR_NUM_BARRIERS
	.align		4
        /*0080*/ 	.byte	0x02, 0x4c
        /*0082*/ 	.byte	0x01
	.zero		1


	//----- nvinfo : EIATTR_MERCURY_ISA_VERSION
	.align		4
        /*0084*/ 	.byte	0x03, 0x5f
        /*0086*/ 	.short	0x0101


	//----- nvinfo : EIATTR_VRC_CTA_INIT_COUNT
	.align		4
        /*0088*/ 	.byte	0x02, 0x4a
	.zero		1
	.zero		1


	//----- nvinfo : EIATTR_EXIT_INSTR_OFFSETS
	.align		4
        /*008c*/ 	.byte	0x04, 0x1c
        /*008e*/ 	.short	(.L_57 - .L_56)


	//   ....[0]....
.L_56:
        /*0090*/ 	.word	0x000013f0


	//----- nvinfo : EIATTR_CRS_STACK_SIZE
	.align		4
.L_57:
        /*0094*/ 	.byte	0x04, 0x1e
        /*0096*/ 	.short	(.L_59 - .L_58)
.L_58:
        /*0098*/ 	.word	0x00000000


	//----- nvinfo : EIATTR_CBANK_PARAM_SIZE
	.align		4
.L_59:
        /*009c*/ 	.byte	0x03, 0x19
        /*009e*/ 	.short	0x0030


	//----- nvinfo : EIATTR_PARAM_CBANK
	.align		4
        /*00a0*/ 	.byte	0x04, 0x0a
        /*00a2*/ 	.short	(.L_61 - .L_60)
	.align		4
.L_60:
        /*00a4*/ 	.word	index@(.nv.constant0._Z14predict_motionPfPiS_S_S_ii)
        /*00a8*/ 	.short	0x0380
        /*00aa*/ 	.short	0x0030


	//----- nvinfo : EIATTR_SW_WAR
	.align		4
.L_61:
        /*00ac*/ 	.byte	0x04, 0x36
        /*00ae*/ 	.short	(.L_63 - .L_62)
.L_62:
        /*00b0*/ 	.word	0x00000008
.L_63:


//--------------------- .nv.callgraph             --------------------------
	.section	.nv.callgraph,"",@"SHT_CUDA_CALLGRAPH"
	.align	4
	.sectionentsize	8
	.align		4
        /*0000*/ 	.word	0x00000000
	.align		4
        /*0004*/ 	.word	0xffffffff
	.align		4
        /*0008*/ 	.word	0x00000000
	.align		4
        /*000c*/ 	.word	0xfffffffe
	.align		4
        /*0010*/ 	.word	0x00000000
	.align		4
        /*0014*/ 	.word	0xfffffffd
	.align		4
        /*0018*/ 	.word	0x00000000
	.align		4
        /*001c*/ 	.word	0xfffffffc


//--------------------- .text._Z10predict_mvPfPiS0_S_S_ii --------------------------
	.section	.text._Z10predict_mvPfPiS0_S_S_ii,"ax",@progbits
	.align	128
        .global         _Z10predict_mvPfPiS0_S_S_ii
        .type           _Z10predict_mvPfPiS0_S_S_ii,@function
        .size           _Z10predict_mvPfPiS0_S_S_ii,(.L_x_117 - _Z10predict_mvPfPiS0_S_S_ii)
        .other          _Z10predict_mvPfPiS0_S_S_ii,@"STO_CUDA_ENTRY STV_DEFAULT"
_Z10predict_mvPfPiS0_S_S_ii:
.text._Z10predict_mvPfPiS0_S_S_ii:
[----:B------:R-:W-:Y:S08]  /*0000*/  LDC R1, c[0x0][0x37c] ;  /* 0x0000df00ff017b82 */ /* 0x000ff00000000800 */
[----:B------:R-:W0:Y:S01]  /*0010*/  S2UR UR13, SR_CTAID.Y ;  /* 0x00000000000d79c3 */ /* 0x000e220000002600 */
[----:B------:R-:W1:Y:S01]  /*0020*/  LDCU UR22, c[0x0][0x360] ;  /* 0x00006c00ff1677ac */ /* 0x000e620008000800 */
[----:B------:R-:W2:Y:S01]  /*0030*/  S2R R20, SR_TID.Y ;  /* 0x0000000000147919 */ /* 0x000ea20000002200 */
[----:B------:R-:W1:Y:S01]  /*0040*/  LDCU UR21, c[0x0][0x364] ;  /* 0x00006c80ff1577ac */ /* 0x000e620008000800 */
[----:B------:R-:W2:Y:S04]  /*0050*/  S2R R5, SR_TID.X ;  /* 0x0000000000057919 */ /* 0x000ea80000002100 */
[----:B------:R-:W3:Y:S01]  /*0060*/  S2UR UR23, SR_CTAID.X ;  /* 0x00000000001779c3 */ /* 0x000ee20000002500 */
[----:B------:R-:W4:Y:S01]  /*0070*/  LDCU UR7, c[0x0][0x374] ;  /* 0x00006e80ff0777ac */ /* 0x000f220008000800 */
[----:B------:R-:W0:Y:S06]  /*0080*/  LDCU UR28, c[0x0][0x370] ;  /* 0x00006e00ff1c77ac */ /* 0x000e2c0008000800 */
[----:B------:R-:W5:Y:S01]  /*0090*/  S2UR UR12, SR_CgaCtaId ;  /* 0x00000000000c79c3 */ /* 0x000f620000008800 */
[----:B------:R-:W5:Y:S01]  /*00a0*/  LDCU.64 UR18, c[0x0][0x3a8] ;  /* 0x00007500ff1277ac */ /* 0x000f620008000a00 */
[----:B-1----:R-:W-:-:S04]  /*00b0*/  UIMAD UR20, UR22, UR21, URZ ;  /* 0x00000015161472a4 */ /* 0x002fc8000f8e02ff */
[----:B------:R-:W-:Y:S02]  /*00c0*/  USHF.L.U32 UR17, UR20, 0x3, URZ ;  /* 0x0000000314117899 */ /* 0x000fe400080006ff */
[----:B0-----:R-:W-:Y:S02]  /*00d0*/  UIMAD UR8, UR28, UR13, URZ ;  /* 0x0000000d1c0872a4 */ /* 0x001fe4000f8e02ff */
[----:B----4-:R-:W-:Y:S02]  /*00e0*/  UIMAD UR6, UR7, UR28, URZ ;  /* 0x0000001c070672a4 */ /* 0x010fe4000f8e02ff */
[----:B---3--:R-:W-:Y:S02]  /*00f0*/  UIADD3 UR8, UP0, UPT, UR8, UR23, URZ ;  /* 0x0000001708087290 */ /* 0x008fe4000ff1e0ff */
[----:B------:R-:W-:Y:S01]  /*0100*/  UIADD3 UR7, UPT, UPT, UR7, -0x1, URZ ;  /* 0xffffffff07077890 */ /* 0x000fe2000fffe0ff */
[----:B--2---:R-:W-:Y:S01]  /*0110*/  IMAD R21, R20, UR22, R5 ;  /* 0x0000001614157c24 */ /* 0x004fe2000f8e0205 */
[----:B------:R-:W-:-:S02]  /*0120*/  UIADD3.X UR9, UPT, UPT, URZ, URZ, URZ, UP0, !UPT ;  /* 0x000000ffff097290 */ /* 0x000fc400087fe4ff */
[----:B------:R-:W-:Y:S02]  /*0130*/  UIMAD.WIDE.U32 UR4, UR8, UR20, URZ ;  /* 0x00000014080472a5 */ /* 0x000fe4000f8e00ff */
[----:B------:R-:W-:Y:S02]  /*0140*/  UIMAD UR10, UR9, UR20, URZ ;  /* 0x00000014090a72a4 */ /* 0x000fe4000f8e02ff */
[----:B------:R-:W-:Y:S02]  /*0150*/  UIMAD.WIDE.U32 UR24, UR20, UR6, URZ ;  /* 0x00000006141872a5 */ /* 0x000fe4000f8e00ff */
[----:B------:R-:W-:Y:S02]  /*0160*/  UIADD3 UR5, UPT, UPT, UR5, UR10, URZ ;  /* 0x0000000a05057290 */ /* 0x000fe4000fffe0ff */
[----:B------:R-:W-:Y:S02]  /*0170*/  UISETP.NE.AND UP0, UPT, UR13, UR7, UPT ;  /* 0x000000070d00728c */ /* 0x000fe4000bf05270 */
[----:B-----5:R-:W-:-:S02]  /*0180*/  UIMAD.WIDE.U32 UR10, UR24, UR18, UR4 ;  /* 0x00000012180a72a5 */ /* 0x020fc4000f8e0004 */
[----:B------:R-:W-:Y:S02]  /*0190*/  UIADD3 UR4, UPT, UPT, UR28, -0x1, URZ ;  /* 0xffffffff1c047890 */ /* 0x000fe4000fffe0ff */
[----:B------:R-:W-:Y:S02]  /*01a0*/  UISETP.NE.AND UP0, UPT, UR13, URZ, UP0 ;  /* 0x000000ff0d00728c */ /* 0x000fe40008705270 */
[----:B------:R-:W-:Y:S02]  /*01b0*/  USHF.R.S32.HI UR14, URZ, 0x1f, UR18 ;  /* 0x0000001fff0e7899 */ /* 0x000fe40008011412 */
[----:B------:R-:W-:Y:S01]  /*01c0*/  UISETP.NE.AND UP0, UPT, UR23, URZ, UP0 ;  /* 0x000000ff1700728c */ /* 0x000fe20008705270 */
[----:B------:R-:W-:Y:S01]  /*01d0*/  MOV R0, UR4 ;  /* 0x0000000400007c02 */ /* 0x000fe20008000f00 */
[----:B------:R-:W-:Y:S02]  /*01e0*/  USHF.R.S32.HI UR15, URZ, 0x1f, UR19 ;  /* 0x0000001fff0f7899 */ /* 0x000fe40008011413 */
[----:B------:R-:W-:Y:S01]  /*01f0*/  UIMAD UR16, UR25, UR18, URZ ;  /* 0x00000012191072a4 */ /* 0x000fe2000f8e02ff */
[----:B------:R-:W-:Y:S01]  /*0200*/  ISETP.NE.AND P1, PT, R0, UR23, PT ;  /* 0x0000001700007c0c */ /* 0x000fe2000bf25270 */
[----:B------:R-:W-:Y:S01]  /*0210*/  UMOV UR7, 0x400 ;  /* 0x0000040000077882 */ /* 0x000fe20000000000 */
[----:B------:R-:W-:Y:S01]  /*0220*/  PLOP3.LUT P0, PT, PT, PT, UP0, 0x80, 0x8 ;  /* 0x000000000008781c */ /* 0x000fe20003f0f008 */
[----:B------:R-:W-:-:S02]  /*0230*/  ULEA UR7, UR12, UR7, 0x18 ;  /* 0x000000070c077291 */ /* 0x000fc4000f8ec0ff */
[----:B------:R-:W-:Y:S02]  /*0240*/  UIMAD.WIDE.U32 UR8, UR6, UR19, UR8 ;  /* 0x00000013060872a5 */ /* 0x000fe4000f8e0008 */
[----:B------:R-:W-:Y:S02]  /*0250*/  UIMAD UR5, UR15, UR6, URZ ;  /* 0x000000060f0572a4 */ /* 0x000fe4000f8e02ff */
[----:B------:R-:W-:Y:S01]  /*0260*/  UIMAD UR12, UR24, UR14, UR16 ;  /* 0x0000000e180c72a4 */ /* 0x000fe2000f8e0210 */
[----:B------:R-:W0:Y:S01]  /*0270*/  LDCU.64 UR18, c[0x0][0x358] ;  /* 0x00006b00ff1277ac */ /* 0x000e220008000a00 */
[----:B------:R-:W-:Y:S02]  /*0280*/  ULEA UR4, UR20, UR7, 0x2 ;  /* 0x0000000714047291 */ /* 0x000fe4000f8e10ff */
[----:B------:R-:W-:Y:S02]  /*0290*/  ULEA UR13, UR20, UR17, 0x2 ;  /* 0x00000011140d7291 */ /* 0x000fe4000f8e10ff */
[----:B------:R-:W-:-:S02]  /*02a0*/  UIADD3 UR5, UPT, UPT, UR9, UR5, URZ ;  /* 0x0000000509057290 */ /* 0x000fc4000fffe0ff */
[----:B------:R-:W-:Y:S01]  /*02b0*/  UIADD3 UR12, UPT, UPT, UR11, UR12, URZ ;  /* 0x0000000c0b0c7290 */ /* 0x000fe2000fffe0ff */
[----:B------:R-:W-:Y:S11]  /*02c0*/  @P0 BRA P1, `(.L_x_0) ;  /* 0x00000000008c0947 */ /* 0x000ff60000800000 */
[----:B------:R-:W1:Y:S01]  /*02d0*/  LDCU.64 UR14, c[0x0][0x380] ;  /* 0x00007000ff0e77ac */ /* 0x000e620008000a00 */
[----:B------:R-:W-:-:S04]  /*02e0*/  IADD3 R7, P0, PT, R21, UR10, RZ ;  /* 0x0000000a15077c10 */ /* 0x000fc8000ff1e0ff */
[----:B------:R-:W-:Y:S02]  /*02f0*/  IADD3.X R4, PT, PT, RZ, UR12, RZ, P0, !PT ;  /* 0x0000000cff047c10 */ /* 0x000fe400087fe4ff */
[----:B------:R-:W-:-:S04]  /*0300*/  IADD3 R0, P0, PT, R7, -UR24, RZ ;  /* 0x8000001807007c10 */ /* 0x000fc8000ff1e0ff */
[----:B------:R-:W-:Y:S02]  /*0310*/  IADD3.X R3, PT, PT, R4, ~UR25, RZ, P0, !PT ;  /* 0x8000001904037c10 */ /* 0x000fe400087fe4ff */
[----:B-1----:R-:W-:-:S04]  /*0320*/  LEA R2, P0, R0, UR14, 0x2 ;  /* 0x0000000e00027c11 */ /* 0x002fc8000f8010ff */
[----:B------:R-:W-:-:S05]  /*0330*/  LEA.HI.X R3, R0, UR15, R3, 0x2, P0 ;  /* 0x0000000f00037c11 */ /* 0x000fca00080f1403 */
[----:B0-----:R-:W2:Y:S01]  /*0340*/  LDG.E R2, desc[UR18][R2.64] ;  /* 0x0000001202027981 */ /* 0x001ea2000c1e1900 */
[----:B------:R-:W-:Y:S02]  /*0350*/  LEA R9, R21, UR4, 0x2 ;  /* 0x0000000415097c11 */ /* 0x000fe4000f8e10ff */
[C---:B------:R-:W-:Y:S02]  /*0360*/  SHF.L.U32 R6, R7.reuse, 0x2, RZ ;  /* 0x0000000207067819 */ /* 0x040fe400000006ff */
[----:B------:R-:W-:Y:S02]  /*0370*/  SHF.L.U64.HI R7, R7, 0x2, R4 ;  /* 0x0000000207077819 */ /* 0x000fe40000010204 */
[----:B------:R-:W-:-:S04]  /*0380*/  IADD3 R4, P0, PT, R6, UR14, RZ ;  /* 0x0000000e06047c10 */ /* 0x000fc8000ff1e0ff */
[----:B------:R-:W-:Y:S01]  /*0390*/  IADD3.X R5, PT, PT, R7, UR15, RZ, P0, !PT ;  /* 0x0000000f07057c10 */ /* 0x000fe200087fe4ff */
[----:B------:R-:W0:Y:S01]  /*03a0*/  LDCU.64 UR14, c[0x0][0x398] ;  /* 0x00007300ff0e77ac */ /* 0x000e220008000a00 */
[----:B--2---:R0:W-:Y:S01]  /*03b0*/  STS [R9], R2 ;  /* 0x0000000209007388 */ /* 0x0041e20000000800 */
[----:B------:R-:W-:Y:S06]  /*03c0*/  BAR.SYNC.DEFER_BLOCKING 0x0 ;  /* 0x0000000000007b1d */ /* 0x000fec0000010000 */
[----:B------:R-:W2:Y:S01]  /*03d0*/  LDG.E R4, desc[UR18][R4.64] ;  /* 0x0000001204047981 */ /* 0x000ea2000c1e1900 */
[----:B------:R-:W-:-:S02]  /*03e0*/  LEA R21, R21, UR7, 0x2 ;  /* 0x0000000715157c11 */ /* 0x000fc4000f8e10ff */
[----:B0-----:R-:W-:Y:S02]  /*03f0*/  IADD3 R2, P0, PT, R6, UR14, RZ ;  /* 0x0000000e06027c10 */ /* 0x001fe4000ff1e0ff */
[----:B------:R-:W-:Y:S01]  /*0400*/  MOV R8, UR20 ;  /* 0x0000001400087c02 */ /* 0x000fe20008000f00 */
[----:B--2---:R-:W-:Y:S04]  /*0410*/  STS [R21], R4 ;  /* 0x0000000415007388 */ /* 0x004fe80000000800 */
[----:B------:R-:W0:Y:S02]  /*0420*/  LDS R3, [R9] ;  /* 0x0000000009037984 */ /* 0x000e240000000800 */
[----:B0-----:R-:W-:Y:S01]  /*0430*/  FADD R0, R4, -R3 ;  /* 0x8000000304007221 */ /* 0x001fe20000000000 */
[----:B------:R-:W-:Y:S01]  /*0440*/  IADD3.X R3, PT, PT, R7, UR15, RZ, P0, !PT ;  /* 0x0000000f07037c10 */ /* 0x000fe200087fe4ff */
[----:B------:R-:W-:-:S03]  /*0450*/  IMAD R4, R8, 0xc, R21 ;  /* 0x0000000c08047824 */ /* 0x000fc600078e0215 */
[----:B------:R-:W-:Y:S01]  /*0460*/  STS [R21+UR17], R0 ;  /* 0x0000000015007988 */ /* 0x000fe20008000811 */
[----:B------:R-:W0:Y:S03]  /*0470*/  LDCU.64 UR16, c[0x0][0x3a0] ;  /* 0x00007400ff1077ac */ /* 0x000e260008000a00 */
[----:B------:R-:W1:Y:S04]  /*0480*/  LDS R11, [R9] ;  /* 0x00000000090b7984 */ /* 0x000e680000000800 */
[----:B------:R-:W-:Y:S01]  /*0490*/  STG.E desc[UR18][R2.64], R0 ;  /* 0x0000000002007986 */ /* 0x000fe2000c101912 */
[----:B0-----:R-:W-:-:S04]  /*04a0*/  IADD3 R6, P1, PT, R6, UR16, RZ ;  /* 0x0000001006067c10 */ /* 0x001fc8000ff3e0ff */
[----:B------:R-:W-:Y:S01]  /*04b0*/  IADD3.X R7, PT, PT, R7, UR17, RZ, P1, !PT ;  /* 0x0000001107077c10 */ /* 0x000fe20008ffe4ff */
[----:B-1----:R-:W-:-:S05]  /*04c0*/  FADD R11, R0, R11 ;  /* 0x0000000b000b7221 */ /* 0x002fca0000000000 */
[----:B------:R-:W-:Y:S04]  /*04d0*/  STG.E desc[UR18][R6.64], R11 ;  /* 0x0000000b06007986 */ /* 0x000fe8000c101912 */
[----:B------:R-:W-:Y:S01]  /*04e0*/  STS [R4], R11 ;  /* 0x0000000b04007388 */ /* 0x000fe20000000800 */
[----:B------:R-:W-:Y:S05]  /*04f0*/  EXIT ;  /* 0x000000000000794d */ /* 0x000fea0003800000 */
.L_x_0:
[----:B------:R-:W-:Y:S01]  /*0500*/  ISETP.NE.AND P0, PT, R20, RZ, PT ;  /* 0x000000ff1400720c */ /* 0x000fe20003f05270 */
[----:B------:R-:W-:Y:S01]  /*0510*/  UIADD3 UR6, UPT, UPT, UR4, UR13, URZ ;  /* 0x0000000d04067290 */ /* 0x000fe2000fffe0ff */
[----:B------:R-:W-:Y:S03]  /*0520*/  BSSY.RECONVERGENT B0, `(.L_x_1) ;  /* 0x0000028000007945 */ /* 0x000fe60003800200 */
[----:B------:R-:W-:-:S08]  /*0530*/  ULEA UR13, UR20, UR6, 0x2 ;  /* 0x00000006140d7291 */ /* 0x000fd0000f8e10ff */
[----:B------:R-:W-:Y:S05]  /*0540*/  @P0 BRA `(.L_x_2) ;  /* 0x0000000000480947 */ /* 0x000fea0003800000 */
[----:B------:R-:W-:Y:S01]  /*0550*/  UIADD3 UR14, UP0, UPT, UR24, UR22, URZ ;  /* 0x00000016180e7290 */ /* 0x000fe2000ff1e0ff */
[----:B------:R-:W-:Y:S01]  /*0560*/  IADD3 R7, PT, PT, R21, UR20, RZ ;  /* 0x0000001415077c10 */ /* 0x000fe2000fffe0ff */
[----:B------:R-:W1:Y:S02]  /*0570*/  LDCU.64 UR16, c[0x0][0x380] ;  /* 0x00007000ff1077ac */ /* 0x000e640008000a00 */
[----:B------:R-:W-:Y:S01]  /*0580*/  UIADD3.X UR15, UPT, UPT, URZ, UR25, URZ, UP0, !UPT ;  /* 0x00000019ff0f7290 */ /* 0x000fe200087fe4ff */
[----:B------:R-:W-:-:S03]  /*0590*/  UMOV UR4, URZ ;  /* 0x000000ff00047c82 */ /* 0x000fc60008000000 */
[----:B------:R-:W-:-:S04]  /*05a0*/  UIMAD.WIDE.U32 UR14, UR20, UR28, UR14 ;  /* 0x0000001c140e72a5 */ /* 0x000fc8000f8e000e */
[----:B------:R-:W-:Y:S02]  /*05b0*/  UIADD3 UR4, UPT, UPT, UR15, UR4, URZ ;  /* 0x000000040f047290 */ /* 0x000fe4000fffe0ff */
[----:B------:R-:W-:Y:S02]  /*05c0*/  MOV R2, UR14 ;  /* 0x0000000e00027c02 */ /* 0x000fe40008000f00 */
[----:B------:R-:W-:Y:S02]  /*05d0*/  MOV R3, UR15 ;  /* 0x0000000f00037c02 */ /* 0x000fe40008000f00 */
[----:B------:R-:W-:Y:S02]  /*05e0*/  IADD3 R3, P0, P1, R7, UR10, -R2 ;  /* 0x0000000a07037c10 */ /* 0x000fe4000f91e802 */
[----:B------:R-:W-:-:S04]  /*05f0*/  MOV R0, UR4 ;  /* 0x0000000400007c02 */ /* 0x000fc80008000f00 */
[----:B------:R-:W-:Y:S02]  /*0600*/  IADD3.X R0, PT, PT, RZ, UR12, ~R0, P0, P1 ;  /* 0x0000000cff007c10 */ /* 0x000fe400087e2c00 */
[----:B-1----:R-:W-:-:S04]  /*0610*/  LEA R2, P0, R3, UR16, 0x2 ;  /* 0x0000001003027c11 */ /* 0x002fc8000f8010ff */
[----:B------:R-:W-:-:S05]  /*0620*/  LEA.HI.X R3, R3, UR17, R0, 0x2, P0 ;  /* 0x0000001103037c11 */ /* 0x000fca00080f1400 */
[----:B0-----:R-:W2:Y:S01]  /*0630*/  LDG.E R2, desc[UR18][R2.64] ;  /* 0x0000001202027981 */ /* 0x001ea2000c1e1900 */
[----:B------:R-:W-:-:S05]  /*0640*/  LEA R7, R21, UR13, 0x2 ;  /* 0x0000000d15077c11 */ /* 0x000fca000f8e10ff */
[----:B--2---:R0:W-:Y:S01]  /*0650*/  STS [R7+0x4], R2 ;  /* 0x0000040207007388 */ /* 0x0041e20000000800 */
[----:B------:R-:W-:Y:S05]  /*0660*/  BRA `(.L_x_3) ;  /* 0x00000000004c7947 */ /* 0x000fea0003800000 */
.L_x_2:
[----:B------:R-:W-:-:S06]  /*0670*/  UIADD3 UR4, UPT, UPT, UR21, -0x1, URZ ;  /* 0xffffffff15047890 */ /* 0x000fcc000fffe0ff */
[----:B------:R-:W-:-:S13]  /*0680*/  ISETP.NE.AND P0, PT, R20, UR4, PT ;  /* 0x0000000414007c0c */ /* 0x000fda000bf05270 */
[----:B------:R-:W-:Y:S05]  /*0690*/  @P0 BRA `(.L_x_3) ;  /* 0x0000000000400947 */ /* 0x000fea0003800000 */
[----:B------:R-:W-:Y:S01]  /*06a0*/  IADD3 R2, P0, PT, R5, -UR24, RZ ;  /* 0x8000001805027c10 */ /* 0x000fe2000ff1e0ff */
[----:B------:R-:W1:Y:S01]  /*06b0*/  LDCU.64 UR14, c[0x0][0x380] ;  /* 0x00007000ff0e77ac */ /* 0x000e620008000a00 */
[----:B------:R-:W-:Y:S02]  /*06c0*/  MOV R7, UR20 ;  /* 0x0000001400077c02 */ /* 0x000fe40008000f00 */
[----:B------:R-:W-:-:S03]  /*06d0*/  IADD3.X R3, PT, PT, RZ, ~UR25, RZ, P0, !PT ;  /* 0x80000019ff037c10 */ /* 0x000fc600087fe4ff */
[----:B------:R-:W-:-:S04]  /*06e0*/  IMAD.WIDE.U32 R2, R7, UR28, R2 ;  /* 0x0000001c07027c25 */ /* 0x000fc8000f8e0002 */
[----:B------:R-:W-:Y:S01]  /*06f0*/  HFMA2 R7, -RZ, RZ, 0, 0 ;  /* 0x00000000ff077431 */ /* 0x000fe200000001ff */
[----:B------:R-:W-:-:S04]  /*0700*/  IADD3 R0, P0, PT, R2, UR10, RZ ;  /* 0x0000000a02007c10 */ /* 0x000fc8000ff1e0ff */
[----:B------:R-:W-:Y:S02]  /*0710*/  IADD3.X R3, PT, PT, R7, UR12, R3, P0, !PT ;  /* 0x0000000c07037c10 */ /* 0x000fe400087fe403 */
[----:B-1----:R-:W-:-:S04]  /*0720*/  LEA R2, P0, R0, UR14, 0x2 ;  /* 0x0000000e00027c11 */ /* 0x002fc8000f8010ff */
[----:B------:R-:W-:-:S05]  /*0730*/  LEA.HI.X R3, R0, UR15, R3, 0x2, P0 ;  /* 0x0000000f00037c11 */ /* 0x000fca00080f1403 */
[----:B0-----:R-:W2:Y:S01]  /*0740*/  LDG.E R2, desc[UR18][R2.64] ;  /* 0x0000001202027981 */ /* 0x001ea2000c1e1900 */
[----:B------:R-:W-:Y:S01]  /*0750*/  UIADD3 UR4, UPT, UPT, UR21, 0x2, URZ ;  /* 0x0000000215047890 */ /* 0x000fe2000fffe0ff */
[----:B------:R-:W-:-:S05]  /*0760*/  IADD3 R0, PT, PT, R20, 0x2, RZ ;  /* 0x0000000214007810 */ /* 0x000fca0007ffe0ff */
[----:B------:R-:W-:-:S05]  /*0770*/  IMAD R0, R0, UR4, R5 ;  /* 0x0000000400007c24 */ /* 0x000fca000f8e0205 */
[----:B------:R-:W-:-:S05]  /*0780*/  LEA R7, R0, UR13, 0x2 ;  /* 0x0000000d00077c11 */ /* 0x000fca000f8e10ff */
[----:B--2---:R1:W-:Y:S02]  /*0790*/  STS [R7+0x4], R2 ;  /* 0x0000040207007388 */ /* 0x0043e40000000800 */
.L_x_3:
[----:B0-----:R-:W-:Y:S05]  /*07a0*/  BSYNC.RECONVERGENT B0 ;  /* 0x0000000000007941 */ /* 0x001fea0003800200 */
.L_x_1:
[----:B------:R-:W-:Y:S01]  /*07b0*/  BAR.SYNC.DEFER_BLOCKING 0x0 ;  /* 0x0000000000007b1d */ /* 0x000fe20000010000 */
[----:B------:R-:W-:Y:S02]  /*07c0*/  ISETP.NE.AND P0, PT, R5, RZ, PT ;  /* 0x000000ff0500720c */ /* 0x000fe40003f05270 */
[----:B------:R-:W-:Y:S02]  /*07d0*/  MOV R3, UR10 ;  /* 0x0000000a00037c02 */ /* 0x000fe40008000f00 */
[----:B-1----:R-:W-:Y:S01]  /*07e0*/  MOV R7, UR12 ;  /* 0x0000000c00077c02 */ /* 0x002fe20008000f00 */
[----:B------:R-:W0:Y:S08]  /*07f0*/  LDCU.64 UR30, c[0x0][0x380] ;  /* 0x00007000ff1e77ac */ /* 0x000e300008000a00 */
[----:B------:R-:W1:Y:S01]  /*0800*/  @!P0 LDC.64 R8, c[0x0][0x380] ;  /* 0x0000e000ff088b82 */ /* 0x000e620000000a00 */
[----:B------:R-:W-:-:S04]  /*0810*/  @!P0 LOP3.LUT R0, RZ, UR20, RZ, 0x33, !PT ;  /* 0x00000014ff008c12 */ /* 0x000fc8000f8e33ff */
[----:B------:R-:W-:-:S04]  /*0820*/  @!P0 IADD3 R0, P1, P2, R21, UR22, R0 ;  /* 0x0000001615008c10 */ /* 0x000fc8000fa3e000 */
[----:B------:R-:W-:Y:S02]  /*0830*/  @!P0 IADD3 R0, P3, P4, R3, -UR24, R0 ;  /* 0x8000001803008c10 */ /* 0x000fe4000fc7e000 */
[----:B------:R-:W-:-:S04]  /*0840*/  @!P0 IADD3.X R2, PT, PT, RZ, -0x1, RZ, P1, P2 ;  /* 0xffffffffff028810 */ /* 0x000fc80000fe44ff */
[----:B------:R-:W-:Y:S02]  /*0850*/  @!P0 IADD3.X R2, PT, PT, R7, ~UR25, R2, P3, P4 ;  /* 0x8000001907028c10 */ /* 0x000fe40009fe8402 */
[----:B-1----:R-:W-:-:S04]  /*0860*/  @!P0 LEA R8, P1, R0, R8, 0x2 ;  /* 0x0000000800088211 */ /* 0x002fc800078210ff */
[----:B------:R-:W-:-:S05]  /*0870*/  @!P0 LEA.HI.X R9, R0, R9, R2, 0x2, P1 ;  /* 0x0000000900098211 */ /* 0x000fca00008f1402 */
[----:B------:R1:W2:Y:S01]  /*0880*/  @!P0 LDG.E R11, desc[UR18][R8.64] ;  /* 0x00000012080b8981 */ /* 0x0002a2000c1e1900 */
[----:B------:R-:W-:Y:S01]  /*0890*/  LEA R2, R20, R21, 0x1 ;  /* 0x0000001514027211 */ /* 0x000fe200078e08ff */
[----:B------:R-:W-:Y:S01]  /*08a0*/  BSSY.RECONVERGENT B0, `(.L_x_4) ;  /* 0x000001d000007945 */ /* 0x000fe20003800200 */
[----:B------:R-:W-:Y:S02]  /*08b0*/  IADD3 R3, P1, PT, R21, UR10, RZ ;  /* 0x0000000a15037c10 */ /* 0x000fe4000ff3e0ff */
[----:B------:R-:W-:Y:S02]  /*08c0*/  IADD3 R24, PT, PT, R2, UR22, RZ ;  /* 0x0000001602187c10 */ /* 0x000fe4000fffe0ff */
[----:B------:R-:W-:Y:S02]  /*08d0*/  IADD3.X R0, PT, PT, RZ, UR12, RZ, P1, !PT ;  /* 0x0000000cff007c10 */ /* 0x000fe40008ffe4ff */
[----:B------:R-:W-:Y:S02]  /*08e0*/  LEA R24, R24, UR13, 0x2 ;  /* 0x0000000d18187c11 */ /* 0x000fe4000f8e10ff */
[----:B------:R-:W-:-:S02]  /*08f0*/  IADD3 R4, P1, PT, R3, -UR24, RZ ;  /* 0x8000001803047c10 */ /* 0x000fc4000ff3e0ff */
[----:B------:R-:W-:Y:S02]  /*0900*/  LEA R2, R2, UR13, 0x2 ;  /* 0x0000000d02027c11 */ /* 0x000fe4000f8e10ff */
[----:B------:R-:W-:Y:S02]  /*0910*/  IADD3.X R7, PT, PT, R0, ~UR25, RZ, P1, !PT ;  /* 0x8000001900077c10 */ /* 0x000fe40008ffe4ff */
[----:B0-----:R-:W-:-:S04]  /*0920*/  LEA R6, P1, R4, UR30, 0x2 ;  /* 0x0000001e04067c11 */ /* 0x001fc8000f8210ff */
[----:B------:R-:W-:Y:S02]  /*0930*/  LEA.HI.X R7, R4, UR31, R7, 0x2, P1 ;  /* 0x0000001f04077c11 */ /* 0x000fe400088f1407 */
[----:B-1----:R-:W-:-:S04]  /*0940*/  LEA R8, P1, R3, UR30, 0x2 ;  /* 0x0000001e03087c11 */ /* 0x002fc8000f8210ff */
[----:B------:R-:W-:Y:S01]  /*0950*/  LEA.HI.X R9, R3, UR31, R0, 0x2, P1 ;  /* 0x0000001f03097c11 */ /* 0x000fe200088f1400 */
[----:B--2---:R0:W-:Y:S01]  /*0960*/  @!P0 STS [R24+0x8], R11 ;  /* 0x0000080b18008388 */ /* 0x0041e20000000800 */
[----:B------:R-:W-:Y:S07]  /*0970*/  @!P0 BRA `(.L_x_5) ;  /* 0x00000000003c8947 */ /* 0x000fee0003800000 */
[----:B------:R-:W-:-:S06]  /*0980*/  UIADD3 UR4, UPT, UPT, UR22, -0x1, URZ ;  /* 0xffffffff16047890 */ /* 0x000fcc000fffe0ff */
[----:B------:R-:W-:-:S13]  /*0990*/  ISETP.NE.AND P0, PT, R5, UR4, PT ;  /* 0x0000000405007c0c */ /* 0x000fda000bf05270 */
[----:B------:R-:W-:Y:S05]  /*09a0*/  @P0 BRA `(.L_x_5) ;  /* 0x0000000000300947 */ /* 0x000fea0003800000 */
[----:B------:R-:W1:Y:S01]  /*09b0*/  LDCU.64 UR14, c[0x0][0x380] ;  /* 0x00007000ff0e77ac */ /* 0x000e620008000a00 */
[----:B------:R-:W-:Y:S02]  /*09c0*/  IADD3 R4, PT, PT, R21, UR20, RZ ;  /* 0x0000001415047c10 */ /* 0x000fe4000fffe0ff */
[----:B0-----:R-:W-:-:S04]  /*09d0*/  MOV R11, UR22 ;  /* 0x00000016000b7c02 */ /* 0x001fc80008000f00 */
[----:B------:R-:W-:Y:S02]  /*09e0*/  IADD3 R4, P0, P1, R4, -UR24, -R11 ;  /* 0x8000001804047c10 */ /* 0x000fe4000f91e80b */
[----:B------:R-:W-:Y:S02]  /*09f0*/  MOV R11, UR25 ;  /* 0x00000019000b7c02 */ /* 0x000fe40008000f00 */
[----:B------:R-:W-:Y:S02]  /*0a00*/  IADD3 R4, P2, PT, R4, UR10, RZ ;  /* 0x0000000a04047c10 */ /* 0x000fe4000ff5e0ff */
[----:B------:R-:W-:-:S04]  /*0a10*/  IADD3.X R11, PT, PT, RZ, -0x1, ~R11, P0, P1 ;  /* 0xffffffffff0b7810 */ /* 0x000fc800007e2c0b */
[----:B------:R-:W-:Y:S02]  /*0a20*/  IADD3.X R11, PT, PT, R11, UR12, RZ, P2, !PT ;  /* 0x0000000c0b0b7c10 */ /* 0x000fe400097fe4ff */
[----:B-1----:R-:W-:-:S04]  /*0a30*/  LEA R10, P0, R4, UR14, 0x2 ;  /* 0x0000000e040a7c11 */ /* 0x002fc8000f8010ff */
[----:B------:R-:W-:-:S06]  /*0a40*/  LEA.HI.X R11, R4, UR15, R11, 0x2, P0 ;  /* 0x0000000f040b7c11 */ /* 0x000fcc00080f140b */
[----:B------:R-:W2:Y:S04]  /*0a50*/  LDG.E R11, desc[UR18][R10.64+0x4] ;  /* 0x000004120a0b7981 */ /* 0x000ea8000c1e1900 */
[----:B--2---:R1:W-:Y:S02]  /*0a60*/  STS [R2+0x8], R11 ;  /* 0x0000080b02007388 */ /* 0x0043e40000000800 */
.L_x_5:
[----:B------:R-:W-:Y:S05]  /*0a70*/  BSYNC.RECONVERGENT B0 ;  /* 0x0000000000007941 */ /* 0x000fea0003800200 */
.L_x_4:
[----:B------:R-:W-:Y:S06]  /*0a80*/  BAR.SYNC.DEFER_BLOCKING 0x0 ;  /* 0x0000000000007b1d */ /* 0x000fec0000010000 */
[----:B------:R-:W2:Y:S04]  /*0a90*/  LDG.E R7, desc[UR18][R6.64] ;  /* 0x0000001206077981 */ /* 0x000ea8000c1e1900 */
[----:B------:R-:W3:Y:S01]  /*0aa0*/  LDG.E R9, desc[UR18][R8.64] ;  /* 0x0000001208097981 */ /* 0x000ee2000c1e1900 */
[----:B-1----:R-:W-:Y:S01]  /*0ab0*/  LEA R2, R21, UR7, 0x2 ;  /* 0x0000000715027c11 */ /* 0x002fe2000f8e10ff */
[----:B------:R-:W-:Y:S01]  /*0ac0*/  UIADD3 UR23, UPT, UPT, UR22, 0x2, URZ ;  /* 0x0000000216177890 */ /* 0x000fe2000fffe0ff */
[C---:B------:R-:W-:Y:S01]  /*0ad0*/  LOP3.LUT P1, RZ, R20.reuse, RZ, R5, 0xfa, !PT ;  /* 0x000000ff14ff7212 */ /* 0x040fe2000782fa05 */
[----:B------:R-:W-:Y:S01]  /*0ae0*/  BSSY.RECONVERGENT B0, `(.L_x_6) ;  /* 0x0000039000007945 */ /* 0x000fe20003800200 */
[----:B------:R-:W-:-:S04]  /*0af0*/  LEA R25, R20, R21, 0x1 ;  /* 0x0000001514197211 */ /* 0x000fc800078e08ff */
[----:B------:R-:W-:Y:S01]  /*0b00*/  LEA R12, R25, UR13, 0x2 ;  /* 0x0000000d190c7c11 */ /* 0x000fe2000f8e10ff */
[----:B--2---:R1:W-:Y:S04]  /*0b10*/  STS [R24+0xc], R7 ;  /* 0x00000c0718007388 */ /* 0x0043e80000000800 */
[----:B---3--:R1:W-:Y:S02]  /*0b20*/  STS [R2], R9 ;  /* 0x0000000902007388 */ /* 0x0083e40000000800 */
[----:B------:R-:W-:Y:S05]  /*0b30*/  @P1 BRA `(.L_x_7) ;  /* 0x0000000000cc1947 */ /* 0x000fea0003800000 */
[----:B------:R-:W-:Y:S02]  /*0b40*/  UIMAD.WIDE.U32 UR34, UR20, UR28, UR24 ;  /* 0x0000001c142272a5 */ /* 0x000fe4000f8e0018 */
[----:B------:R-:W-:Y:S01]  /*0b50*/  USHF.L.U32 UR14, UR20, 0x1, URZ ;  /* 0x00000001140e7899 */ /* 0x000fe200080006ff */
[----:B------:R-:W-:Y:S01]  /*0b60*/  UMOV UR4, URZ ;  /* 0x000000ff00047c82 */ /* 0x000fe20008000000 */
[----:B------:R-:W-:Y:S02]  /*0b70*/  ULOP3.LUT UR17, URZ, UR20, URZ, 0x33, !UPT ;  /* 0x00000014ff117292 */ /* 0x000fe4000f8e33ff */
[----:B------:R-:W-:Y:S01]  /*0b80*/  LOP3.LUT R5, RZ, UR34, RZ, 0x33, !PT ;  /* 0x00000022ff057c12 */ /* 0x000fe2000f8e33ff */
[----:B------:R-:W-:Y:S02]  /*0b90*/  USHF.R.U32.HI UR15, URZ, 0x1f, UR20 ;  /* 0x0000001fff0f7899 */ /* 0x000fe40008011614 */
[----:B------:R-:W-:Y:S01]  /*0ba0*/  UIADD3 UR32, UPT, UPT, UR4, UR35, URZ ;  /* 0x0000002304207290 */ /* 0x000fe2000fffe0ff */
[----:B------:R-:W-:Y:S01]  /*0bb0*/  IADD3 R5, P0, PT, R5, UR10, RZ ;  /* 0x0000000a05057c10 */ /* 0x000fe2000ff1e0ff */
[----:B------:R-:W-:-:S02]  /*0bc0*/  UIADD3 UR26, UP1, UP2, UR14, -UR34, -UR22 ;  /* 0x800000220e1a7290 */ /* 0x000fc4000fa3e816 */
[----:B------:R-:W-:Y:S02]  /*0bd0*/  UIADD3 UR14, UP0, UPT, UR22, UR17, URZ ;  /* 0x00000011160e7290 */ /* 0x000fe4000ff1e0ff */
[----:B------:R-:W-:Y:S01]  /*0be0*/  UIADD3 UR16, UP3, UPT, UR20, -UR24, URZ ;  /* 0x8000001814107290 */ /* 0x000fe2000ff7e0ff */
[----:B------:R-:W-:Y:S01]  /*0bf0*/  LOP3.LUT R6, RZ, UR32, RZ, 0x33, !PT ;  /* 0x00000020ff067c12 */ /* 0x000fe2000f8e33ff */
[----:B------:R-:W-:Y:S02]  /*0c00*/  UIADD3.X UR27, UPT, UPT, UR15, -0x1, ~UR32, UP1, UP2 ;  /* 0xffffffff0f1b7890 */ /* 0x000fe40008fe4c20 */
[----:B------:R-:W-:Y:S01]  /*0c10*/  UIADD3 UR26, UP1, UPT, UR26, UR10, URZ ;  /* 0x0000000a1a1a7290 */ /* 0x000fe2000ff3e0ff */
[----:B------:R-:W-:Y:S01]  /*0c20*/  IADD3.X R6, PT, PT, R6, UR12, RZ, P0, !PT ;  /* 0x0000000c06067c10 */ /* 0x000fe200087fe4ff */
[----:B------:R-:W-:Y:S01]  /*0c30*/  UIADD3.X UR15, UPT, UPT, URZ, -0x1, URZ, UP0, !UPT ;  /* 0xffffffffff0f7890 */ /* 0x000fe200087fe4ff */
[----:B------:R-:W-:Y:S01]  /*0c40*/  LEA R4, P0, R5, UR30, 0x2 ;  /* 0x0000001e05047c11 */ /* 0x000fe2000f8010ff */
[----:B------:R-:W-:-:S02]  /*0c50*/  UIADD3.X UR17, UPT, UPT, URZ, ~UR25, URZ, UP3, !UPT ;  /* 0x80000019ff117290 */ /* 0x000fc40009ffe4ff */
[----:B------:R-:W-:Y:S01]  /*0c60*/  UIADD3.X UR27, UPT, UPT, UR27, UR12, URZ, UP1, !UPT ;  /* 0x0000000c1b1b7290 */ /* 0x000fe20008ffe4ff */
[----:B------:R-:W-:Y:S01]  /*0c70*/  LEA.HI.X R5, R5, UR31, R6, 0x2, P0 ;  /* 0x0000001f05057c11 */ /* 0x000fe200080f1406 */
[----:B------:R-:W-:Y:S02]  /*0c80*/  ULEA UR29, UP0, UR26, UR30, 0x2 ;  /* 0x0000001e1a1d7291 */ /* 0x000fe4000f8010ff */
[----:B------:R-:W-:Y:S02]  /*0c90*/  UIMAD.WIDE.U32 UR14, UR20, UR28, UR14 ;  /* 0x0000001c140e72a5 */ /* 0x000fe4000f8e000e */
[----:B------:R-:W-:Y:S01]  /*0ca0*/  UIMAD.WIDE.U32 UR16, UR20, UR28, UR16 ;  /* 0x0000001c141072a5 */ /* 0x000fe2000f8e0010 */
[----:B------:R-:W2:Y:S01]  /*0cb0*/  LDG.E R4, desc[UR18][R4.64] ;  /* 0x0000001204047981 */ /* 0x000ea2000c1e1900 */
[----:B------:R-:W-:Y:S02]  /*0cc0*/  ULEA.HI.X UR26, UR26, UR31, UR27, 0x2, UP0 ;  /* 0x0000001f1a1a7291 */ /* 0x000fe400080f141b */
[----:B------:R-:W-:-:S02]  /*0cd0*/  UIADD3 UR15, UPT, UPT, UR4, UR15, URZ ;  /* 0x0000000f040f7290 */ /* 0x000fc4000fffe0ff */
[----:B------:R-:W-:Y:S02]  /*0ce0*/  UIADD3 UR14, UP0, UP1, UR10, UR14, -UR24 ;  /* 0x0000000e0a0e7290 */ /* 0x000fe4000f91e818 */
[----:B------:R-:W-:Y:S02]  /*0cf0*/  UIADD3 UR16, UP2, UPT, UR10, UR16, URZ ;  /* 0x000000100a107290 */ /* 0x000fe4000ff5e0ff */
[----:B------:R-:W-:Y:S02]  /*0d00*/  UIADD3.X UR15, UPT, UPT, UR12, UR15, ~UR25, UP0, UP1 ;  /* 0x0000000f0c0f7290 */ /* 0x000fe400087e2c19 */
[----:B------:R-:W-:Y:S02]  /*0d10*/  UIADD3.X UR4, UPT, UPT, UR12, UR4, UR17, UP2, !UPT ;  /* 0x000000040c047290 */ /* 0x000fe400097fe411 */
[----:B------:R-:W-:Y:S02]  /*0d20*/  ULEA UR27, UP0, UR14, UR30, 0x2 ;  /* 0x0000001e0e1b7291 */ /* 0x000fe4000f8010ff */
[----:B------:R-:W-:-:S02]  /*0d30*/  ULEA UR17, UP1, UR16, UR30, 0x2 ;  /* 0x0000001e10117291 */ /* 0x000fc4000f8210ff */
[----:B------:R-:W-:Y:S02]  /*0d40*/  ULEA.HI.X UR14, UR14, UR31, UR15, 0x2, UP0 ;  /* 0x0000001f0e0e7291 */ /* 0x000fe400080f140f */
[----:B------:R-:W-:Y:S01]  /*0d50*/  ULEA.HI.X UR4, UR16, UR31, UR4, 0x2, UP1 ;  /* 0x0000001f10047291 */ /* 0x000fe200088f1404 */
[----:B------:R-:W-:Y:S02]  /*0d60*/  MOV R6, UR29 ;  /* 0x0000001d00067c02 */ /* 0x000fe40008000f00 */
[----:B-1----:R-:W-:Y:S02]  /*0d70*/  MOV R7, UR26 ;  /* 0x0000001a00077c02 */ /* 0x002fe40008000f00 */
[----:B------:R-:W-:Y:S02]  /*0d80*/  MOV R8, UR27 ;  /* 0x0000001b00087c02 */ /* 0x000fe40008000f00 */
[----:B------:R-:W-:Y:S01]  /*0d90*/  MOV R9, UR14 ;  /* 0x0000000e00097c02 */ /* 0x000fe20008000f00 */
[----:B------:R-:W3:Y:S01]  /*0da0*/  LDG.E R6, desc[UR18][R6.64] ;  /* 0x0000001206067981 */ /* 0x000ee2000c1e1900 */
[----:B------:R-:W-:-:S02]  /*0db0*/  MOV R10, UR17 ;  /* 0x00000011000a7c02 */ /* 0x000fc40008000f00 */
[----:B0-----:R-:W-:Y:S01]  /*0dc0*/  MOV R11, UR4 ;  /* 0x00000004000b7c02 */ /* 0x001fe20008000f00 */
[----:B------:R-:W4:Y:S04]  /*0dd0*/  LDG.E R8, desc[UR18][R8.64] ;  /* 0x0000001208087981 */ /* 0x000f28000c1e1900 */
[----:B------:R-:W5:Y:S01]  /*0de0*/  LDG.E R10, desc[UR18][R10.64] ;  /* 0x000000120a0a7981 */ /* 0x000f62000c1e1900 */
[----:B------:R-:W-:Y:S02]  /*0df0*/  UIMAD UR4, UR21, UR23, UR23 ;  /* 0x00000017150472a4 */ /* 0x000fe4000f8e0217 */
[----:B------:R-:W-:Y:S02]  /*0e00*/  ULEA UR14, UR22, UR13, 0x2 ;  /* 0x0000000d160e7291 */ /* 0x000fe4000f8e10ff */
[----:B------:R-:W-:-:S04]  /*0e10*/  ULEA UR4, UR4, UR13, 0x2 ;  /* 0x0000000d04047291 */ /* 0x000fc8000f8e10ff */
[----:B------:R-:W-:Y:S01]  /*0e20*/  ULEA UR15, UR22, UR4, 0x2 ;  /* 0x00000004160f7291 */ /* 0x000fe2000f8e10ff */
[----:B--2---:R2:W-:Y:S04]  /*0e30*/  STS [UR13], R4 ;  /* 0x00000004ff007988 */ /* 0x0045e8000800080d */
[----:B---3--:R2:W-:Y:S04]  /*0e40*/  STS [UR14+0x4], R6 ;  /* 0x00000406ff007988 */ /* 0x0085e8000800080e */
[----:B----4-:R2:W-:Y:S04]  /*0e50*/  STS [UR4], R8 ;  /* 0x00000008ff007988 */ /* 0x0105e80008000804 */
[----:B-----5:R2:W-:Y:S02]  /*0e60*/  STS [UR15+0x4], R10 ;  /* 0x0000040aff007988 */ /* 0x0205e4000800080f */
.L_x_7:
[----:B------:R-:W-:Y:S05]  /*0e70*/  BSYNC.RECONVERGENT B0 ;  /* 0x0000000000007941 */ /* 0x000fea0003800200 */
.L_x_6:
[----:B------:R-:W-:Y:S01]  /*0e80*/  BAR.SYNC.DEFER_BLOCKING 0x0 ;  /* 0x0000000000007b1d */ /* 0x000fe20000010000 */
[----:B------:R-:W-:Y:S01]  /*0e90*/  USHF.L.U32 UR4, UR8, 0x2, URZ ;  /* 0x0000000208047899 */ /* 0x000fe200080006ff */
[----:B------:R-:W-:Y:S01]  /*0ea0*/  MOV R23, UR20 ;  /* 0x0000001400177c02 */ /* 0x000fe20008000f00 */
[----:B------:R-:W-:-:S03]  /*0eb0*/  USHF.L.U64.HI UR5, UR8, 0x2, UR5 ;  /* 0x0000000208057899 */ /* 0x000fc60008010205 */
[----:B------:R-:W3:Y:S01]  /*0ec0*/  LDCU.64 UR10, c[0x0][0x388] ;  /* 0x00007100ff0a77ac */ /* 0x000ee20008000a00 */
[----:B------:R-:W-:Y:S01]  /*0ed0*/  LEA R23, R23, R2, 0x4 ;  /* 0x0000000217177211 */ /* 0x000fe200078e20ff */
[----:B------:R-:W-:Y:S01]  /*0ee0*/  BSSY.RECONVERGENT B0, `(.L_x_8) ;  /* 0x0000076000007945 */ /* 0x000fe20003800200 */
[----:B------:R-:W4:Y:S01]  /*0ef0*/  LDCU.64 UR14, c[0x0][0x390] ;  /* 0x00007200ff0e77ac */ /* 0x000f220008000a00 */
[----:B--2---:R-:W2:Y:S01]  /*0f00*/  LDS R4, [R12] ;  /* 0x000000000c047984 */ /* 0x004ea20000000800 */
[----:B---3--:R-:W-:Y:S02]  /*0f10*/  UIADD3 UR8, UP0, UPT, UR4, UR10, URZ ;  /* 0x0000000a04087290 */ /* 0x008fe4000ff1e0ff */
[----:B----4-:R-:W-:Y:S02]  /*0f20*/  UIADD3 UR9, UP1, UPT, UR4, UR14, URZ ;  /* 0x0000000e04097290 */ /* 0x010fe4000ff3e0ff */
[----:B------:R-:W-:Y:S02]  /*0f30*/  UIADD3.X UR4, UPT, UPT, UR5, UR11, URZ, UP0, !UPT ;  /* 0x0000000b05047290 */ /* 0x000fe400087fe4ff */
[----:B------:R-:W-:Y:S01]  /*0f40*/  MOV R28, UR8 ;  /* 0x00000008001c7c02 */ /* 0x000fe20008000f00 */
[----:B------:R-:W-:Y:S01]  /*0f50*/  UIADD3.X UR5, UPT, UPT, UR5, UR15, URZ, UP1, !UPT ;  /* 0x0000000f05057290 */ /* 0x000fe20008ffe4ff */
[----:B------:R-:W-:-:S02]  /*0f60*/  MOV R26, UR9 ;  /* 0x00000009001a7c02 */ /* 0x000fc40008000f00 */
[----:B------:R-:W-:-:S03]  /*0f70*/  MOV R29, UR4 ;  /* 0x00000004001d7c02 */ /* 0x000fc60008000f00 */
[----:B------:R-:W-:Y:S01]  /*0f80*/  MOV R27, UR5 ;  /* 0x00000005001b7c02 */ /* 0x000fe20008000f00 */
[----:B--2---:R2:W-:Y:S01]  /*0f90*/  STS [R23], R4 ;  /* 0x0000000417007388 */ /* 0x0045e20000000800 */
[----:B------:R-:W-:Y:S06]  /*0fa0*/  BAR.SYNC.DEFER_BLOCKING 0x0 ;  /* 0x0000000000007b1d */ /* 0x000fec0000010000 */
[----:B------:R-:W-:Y:S05]  /*0fb0*/  @P1 BRA `(.L_x_9) ;  /* 0x0000000400a01947 */ /* 0x000fea0003800000 */
[----:B------:R-:W-:Y:S02]  /*0fc0*/  UISETP.GE.U32.AND UP0, UPT, UR20, 0x8, UPT ;  /* 0x000000081400788c */ /* 0x000fe4000bf06070 */
[----:B------:R-:W-:Y:S01]  /*0fd0*/  ULOP3.LUT UR11, UR20, 0x7, URZ, 0xc0, !UPT ;  /* 0x00000007140b7892 */ /* 0x000fe2000f8ec0ff */
[----:B------:R-:W-:Y:S01]  /*0fe0*/  UMOV UR4, URZ ;  /* 0x000000ff00047c82 */ /* 0x000fe20008000000 */
[----:B------:R-:W-:Y:S02]  /*0ff0*/  UMOV UR5, URZ ;  /* 0x000000ff00057c82 */ /* 0x000fe40008000000 */
[----:B------:R-:W-:-:S03]  /*1000*/  UISETP.NE.AND UP1, UPT, UR11, URZ, UPT ;  /* 0x000000ff0b00728c */ /* 0x000fc6000bf25270 */
[----:B------:R-:W-:Y:S08]  /*1010*/  BRA.U !UP0, `(.L_x_10) ;  /* 0x00000001087c7547 */ /* 0x000ff0000b800000 */
[----:B------:R-:W-:Y:S02]  /*1020*/  ULOP3.LUT UR4, UR20, 0xfffffff8, URZ, 0xc0, !UPT ;  /* 0xfffffff814047892 */ /* 0x000fe4000f8ec0ff */
[----:B------:R-:W-:Y:S02]  /*1030*/  ULOP3.LUT UR5, UR20, 0x3ffff8, URZ, 0xc0, !UPT ;  /* 0x003ffff814057892 */ /* 0x000fe4000f8ec0ff */
[----:B------:R-:W-:Y:S01]  /*1040*/  UIADD3 UR8, UPT, UPT, -UR4, URZ, URZ ;  /* 0x000000ff04087290 */ /* 0x000fe2000fffe1ff */
[----:B------:R-:W-:Y:S02]  /*1050*/  UMOV UR9, UR7 ;  /* 0x0000000700097c82 */ /* 0x000fe40008000000 */
[----:B------:R-:W-:-:S09]  /*1060*/  UMOV UR4, URZ ;  /* 0x000000ff00047c82 */ /* 0x000fd20008000000 */
.L_x_11:
[----:B------:R-:W-:Y:S02]  /*1070*/  ULEA UR10, UR20, UR9, 0x4 ;  /* 0x00000009140a7291 */ /* 0x000fe4000f8e20ff */
[----:B-12---:R-:W-:Y:S01]  /*1080*/  LDS.128 R4, [UR9] ;  /* 0x00000009ff047984 */ /* 0x006fe20008000c00 */
[----:B------:R-:W-:-:S03]  /*1090*/  UIADD3 UR8, UPT, UPT, UR8, 0x8, URZ ;  /* 0x0000000808087890 */ /* 0x000fc6000fffe0ff */
[----:B------:R-:W-:Y:S01]  /*10a0*/  LDS.128 R12, [UR9+0x10] ;  /* 0x00001009ff0c7984 */ /* 0x000fe20008000c00 */
[----:B------:R-:W-:Y:S02]  /*10b0*/  UISETP.NE.AND UP0, UPT, UR8, URZ, UPT ;  /* 0x000000ff0800728c */ /* 0x000fe4000bf05270 */
[----:B------:R-:W-:Y:S01]  /*10c0*/  UIADD3 UR9, UPT, UPT, UR9, 0x20, URZ ;  /* 0x0000002009097890 */ /* 0x000fe2000fffe0ff */
[----:B0-----:R-:W0:Y:S04]  /*10d0*/  LDS.128 R8, [UR10] ;  /* 0x0000000aff087984 */ /* 0x001e280008000c00 */
[----:B------:R-:W1:Y:S01]  /*10e0*/  LDS.128 R16, [UR10+0x10] ;  /* 0x0000100aff107984 */ /* 0x000e620008000c00 */
[----:B0-----:R-:W-:Y:S01]  /*10f0*/  FADD R4, R8, -R4 ;  /* 0x8000000408047221 */ /* 0x001fe20000000000 */
[----:B------:R-:W-:Y:S01]  /*1100*/  FADD R5, R9, -R5 ;  /* 0x8000000509057221 */ /* 0x000fe20000000000 */
[----:B------:R-:W-:Y:S01]  /*1110*/  FADD R9, R10, -R6 ;  /* 0x800000060a097221 */ /* 0x000fe20000000000 */
[----:B------:R-:W-:Y:S01]  /*1120*/  FADD R7, R11, -R7 ;  /* 0x800000070b077221 */ /* 0x000fe20000000000 */
[----:B------:R-:W-:Y:S01]  /*1130*/  FADD R4, |R4|, UR4 ;  /* 0x0000000404047e21 */ /* 0x000fe20008000200 */
[----:B-1----:R-:W-:Y:S01]  /*1140*/  FADD R13, R17, -R13 ;  /* 0x8000000d110d7221 */ /* 0x002fe20000000000 */
[----:B------:R-:W-:-:S02]  /*1150*/  FADD R15, R19, -R15 ;  /* 0x8000000f130f7221 */ /* 0x000fc40000000000 */
[----:B------:R-:W-:Y:S01]  /*1160*/  FADD R4, R4, |R5| ;  /* 0x4000000504047221 */ /* 0x000fe20000000000 */
[----:B------:R-:W-:-:S03]  /*1170*/  FADD R5, R16, -R12 ;  /* 0x8000000c10057221 */ /* 0x000fc60000000000 */
[----:B------:R-:W-:-:S04]  /*1180*/  FADD R4, R4, |R9| ;  /* 0x4000000904047221 */ /* 0x000fc80000000000 */
[----:B------:R-:W-:-:S04]  /*1190*/  FADD R4, R4, |R7| ;  /* 0x4000000704047221 */ /* 0x000fc80000000000 */
[----:B------:R-:W-:Y:S01]  /*11a0*/  FADD R4, R4, |R5| ;  /* 0x4000000504047221 */ /* 0x000fe20000000000 */
[----:B------:R-:W-:-:S03]  /*11b0*/  FADD R5, R18, -R14 ;  /* 0x8000000e12057221 */ /* 0x000fc60000000000 */
[----:B------:R-:W-:-:S04]  /*11c0*/  FADD R4, R4, |R13| ;  /* 0x4000000d04047221 */ /* 0x000fc80000000000 */
[----:B------:R-:W-:-:S04]  /*11d0*/  FADD R4, R4, |R5| ;  /* 0x4000000504047221 */ /* 0x000fc80000000000 */
[----:B------:R-:W-:-:S05]  /*11e0*/  FADD R4, R4, |R15| ;  /* 0x4000000f04047221 */ /* 0x000fca0000000000 */
[----:B------:R-:W-:Y:S01]  /*11f0*/  R2UR UR4, R4 ;  /* 0x00000000040472ca */ /* 0x000fe200000e0000 */
[----:B------:R-:W-:-:S14]  /*1200*/  BRA.U UP0, `(.L_x_11) ;  /* 0xfffffffd00987547 */ /* 0x000fdc000b83ffff */
.L_x_10:
[----:B------:R-:W-:Y:S05]  /*1210*/  BRA.U !UP1, `(.L_x_12) ;  /* 0x0000000109c07547 */ /* 0x000fea000b800000 */
[----:B------:R-:W-:Y:S02]  /*1220*/  UISETP.GE.U32.AND UP0, UPT, UR11, 0x4, UPT ;  /* 0x000000040b00788c */ /* 0x000fe4000bf06070 */
[----:B------:R-:W-:-:S04]  /*1230*/  ULOP3.LUT UR8, UR20, 0x3, URZ, 0xc0, !UPT ;  /* 0x0000000314087892 */ /* 0x000fc8000f8ec0ff */
[----:B------:R-:W-:-:S03]  /*1240*/  UISETP.NE.AND UP1, UPT, UR8, URZ, UPT ;  /* 0x000000ff0800728c */ /* 0x000fc6000bf25270 */
[----:B------:R-:W-:Y:S08]  /*1250*/  BRA.U !UP0, `(.L_x_13) ;  /* 0x0000000108487547 */ /* 0x000ff0000b800000 */
[----:B------:R-:W-:Y:S02]  /*1260*/  ULEA UR9, UR5, UR6, 0x2 ;  /* 0x0000000605097291 */ /* 0x000fe4000f8e10ff */
[----:B------:R-:W-:Y:S02]  /*1270*/  ULEA UR10, UR5, UR7, 0x2 ;  /* 0x00000007050a7291 */ /* 0x000fe4000f8e10ff */
[----:B------:R-:W-:-:S05]  /*1280*/  UIADD3 UR5, UPT, UPT, UR5, 0x4, URZ ;  /* 0x0000000405057890 */ /* 0x000fca000fffe0ff */
[----:B-1----:R-:W-:Y:S04]  /*1290*/  LDS R9, [UR9] ;  /* 0x00000009ff097984 */ /* 0x002fe80008000800 */
[----:B------:R-:W1:Y:S04]  /*12a0*/  LDS.64 R6, [UR10] ;  /* 0x0000000aff067984 */ /* 0x000e680008000a00 */
[----:B------:R-:W3:Y:S04]  /*12b0*/  LDS R8, [UR9+0x4] ;  /* 0x00000409ff087984 */ /* 0x000ee80008000800 */
[----:B0-----:R-:W-:Y:S04]  /*12c0*/  LDS R11, [UR9+0x8] ;  /* 0x00000809ff0b7984 */ /* 0x001fe80008000800 */
[----:B--2---:R-:W0:Y:S04]  /*12d0*/  LDS.64 R4, [UR10+0x8] ;  /* 0x0000080aff047984 */ /* 0x004e280008000a00 */
[----:B------:R-:W2:Y:S01]  /*12e0*/  LDS R10, [UR9+0xc] ;  /* 0x00000c09ff0a7984 */ /* 0x000ea20008000800 */
[----:B-1----:R-:W-:Y:S01]  /*12f0*/  FADD R6, R9, -R6 ;  /* 0x8000000609067221 */ /* 0x002fe20000000000 */
[----:B---3--:R-:W-:-:S03]  /*1300*/  FADD R7, R8, -R7 ;  /* 0x8000000708077221 */ /* 0x008fc60000000000 */
[----:B------:R-:W-:-:S04]  /*1310*/  FADD R6, |R6|, UR4 ;  /* 0x0000000406067e21 */ /* 0x000fc80008000200 */
[----:B------:R-:W-:Y:S01]  /*1320*/  FADD R6, R6, |R7| ;  /* 0x4000000706067221 */ /* 0x000fe20000000000 */
[----:B0-----:R-:W-:Y:S01]  /*1330*/  FADD R11, R11, -R4 ;  /* 0x800000040b0b7221 */ /* 0x001fe20000000000 */
[----:B--2---:R-:W-:-:S03]  /*1340*/  FADD R5, R10, -R5 ;  /* 0x800000050a057221 */ /* 0x004fc60000000000 */
[----:B------:R-:W-:-:S04]  /*1350*/  FADD R6, R6, |R11| ;  /* 0x4000000b06067221 */ /* 0x000fc80000000000 */
[----:B------:R-:W-:-:S05]  /*1360*/  FADD R5, R6, |R5| ;  /* 0x4000000506057221 */ /* 0x000fca0000000000 */
[----:B------:R-:W-:-:S15]  /*1370*/  R2UR UR4, R5 ;  /* 0x00000000050472ca */ /* 0x000fde00000e0000 */
.L_x_13:
[----:B------:R-:W-:Y:S05]  /*1380*/  BRA.U !UP1, `(.L_x_12) ;  /* 0x0000000109647547 */ /* 0x000fea000b800000 */
[----:B------:R-:W-:Y:S02]  /*1390*/  ULOP3.LUT UR9, UR20, 0x1, URZ, 0xc0, !UPT ;  /* 0x0000000114097892 */ /* 0x000fe4000f8ec0ff */
[----:B------:R-:W-:Y:S02]  /*13a0*/  UISETP.NE.AND UP1, UPT, UR8, 0x1, UPT ;  /* 0x000000010800788c */ /* 0x000fe4000bf25270 */
[----:B------:R-:W-:-:S04]  /*13b0*/  UISETP.NE.U32.AND UP0, UPT, UR9, 0x1, UPT ;  /* 0x000000010900788c */ /* 0x000fc8000bf05070 */
[----:B------:R-:W-:-:S06]  /*13c0*/  UISETP.NE.U32.AND.EX UP0, UPT, URZ, URZ, UPT, UP0 ;  /* 0x000000ffff00728c */ /* 0x000fcc000bf05100 */
[----:B------:R-:W-:Y:S01]  /*13d0*/  PLOP3.LUT P0, PT, PT, PT, UP0, 0x80, 0x8 ;  /* 0x000000000008781c */ /* 0x000fe20003f0f008 */
[----:B------:R-:W-:-:S12]  /*13e0*/  BRA.U !UP1, `(.L_x_14) ;  /* 0x00000001092c7547 */ /* 0x000fd8000b800000 */
[----:B------:R-:W-:Y:S02]  /*13f0*/  ULEA UR8, UR5, UR6, 0x2 ;  /* 0x0000000605087291 */ /* 0x000fe4000f8e10ff */
[----:B------:R-:W-:Y:S02]  /*1400*/  ULEA UR9, UR5, UR7, 0x2 ;  /* 0x0000000705097291 */ /* 0x000fe4000f8e10ff */
[----:B------:R-:W-:-:S05]  /*1410*/  UIADD3 UR5, UPT, UPT, UR5, 0x2, URZ ;  /* 0x0000000205057890 */ /* 0x000fca000fffe0ff */
[----:B------:R-:W-:Y:S04]  /*1420*/  LDS R5, [UR8] ;  /* 0x00000008ff057984 */ /* 0x000fe80008000800 */
[----:B-1----:R-:W1:Y:S04]  /*1430*/  LDS.64 R6, [UR9] ;  /* 0x00000009ff067984 */ /* 0x002e680008000a00 */
[----:B--2---:R-:W2:Y:S01]  /*1440*/  LDS R4, [UR8+0x4] ;  /* 0x00000408ff047984 */ /* 0x004ea20008000800 */
[----:B-1----:R-:W-:Y:S01]  /*1450*/  FADD R5, R5, -R6 ;  /* 0x8000000605057221 */ /* 0x002fe20000000000 */
[----:B--2---:R-:W-:-:S03]  /*1460*/  FADD R4, R4, -R7 ;  /* 0x8000000704047221 */ /* 0x004fc60000000000 */
[----:B------:R-:W-:-:S04]  /*1470*/  FADD R5, |R5|, UR4 ;  /* 0x0000000405057e21 */ /* 0x000fc80008000200 */
[----:B------:R-:W-:-:S05]  /*1480*/  FADD R4, R5, |R4| ;  /* 0x4000000405047221 */ /* 0x000fca0000000000 */
[----:B------:R-:W-:-:S15]  /*1490*/  R2UR UR4, R4 ;  /* 0x00000000040472ca */ /* 0x000fde00000e0000 */
.L_x_14:
[----:B------:R-:W-:Y:S02]  /*14a0*/  @!UP0 ULEA UR8, UR5, UR6, 0x2 ;  /* 0x0000000605088291 */ /* 0x000fe4000f8e10ff */
[----:B------:R-:W-:-:S07]  /*14b0*/  @!UP0 ULEA UR5, UR5, UR7, 0x2 ;  /* 0x0000000705058291 */ /* 0x000fce000f8e10ff */
[----:B--2---:R-:W-:Y:S04]  /*14c0*/  @!P0 LDS R4, [UR8] ;  /* 0x00000008ff048984 */ /* 0x004fe80008000800 */
[----:B------:R-:W2:Y:S02]  /*14d0*/  @!P0 LDS R5, [UR5] ;  /* 0x00000005ff058984 */ /* 0x000ea40008000800 */
[----:B--2---:R-:W-:-:S04]  /*14e0*/  @!P0 FADD R4, R4, -R5 ;  /* 0x8000000504048221 */ /* 0x004fc80000000000 */
[----:B------:R-:W-:-:S05]  /*14f0*/  @!P0 FADD R4, |R4|, UR4 ;  /* 0x0000000404048e21 */ /* 0x000fca0008000200 */
[----:B------:R-:W-:-:S13]  /*1500*/  @!P0 R2UR UR5, R4 ;  /* 0x00000000040582ca */ /* 0x000fda00000e0000 */
[----:B------:R-:W-:-:S05]  /*1510*/  @!UP0 UMOV UR4, UR5 ;  /* 0x0000000500048c82 */ /* 0x000fca0008000000 */
.L_x_12:
[----:B------:R-:W-:Y:S02]  /*1520*/  I2FP.F32.U32 R5, UR20 ;  /* 0x0000001400057c45 */ /* 0x000fe40008201000 */
[----:B------:R-:W-:Y:S02]  /*1530*/  MOV R8, UR4 ;  /* 0x0000000400087c02 */ /* 0x000fe40008000f00 */
[----:B--2---:R-:W1:Y:S08]  /*1540*/  MUFU.RCP R4, R5 ;  /* 0x0000000500047308 */ /* 0x004e700000001000 */
[----:B------:R-:W2:Y:S01]  /*1550*/  FCHK P0, R8, R5 ;  /* 0x0000000508007302 */ /* 0x000ea20000000000 */
[----:B-1----:R-:W-:-:S04]  /*1560*/  FFMA R7, -R5, R4, 1 ;  /* 0x3f80000005077423 */ /* 0x002fc80000000104 */
[----:B------:R-:W-:-:S04]  /*1570*/  FFMA R4, R4, R7, R4 ;  /* 0x0000000704047223 */ /* 0x000fc80000000004 */
[----:B------:R-:W-:-:S04]  /*1580*/  FFMA R6, R4, UR4, RZ ;  /* 0x0000000404067c23 */ /* 0x000fc800080000ff */
[----:B------:R-:W-:-:S04]  /*1590*/  FFMA R7, -R5, R6, UR4 ;  /* 0x0000000405077e23 */ /* 0x000fc80008000106 */
[----:B------:R-:W-:Y:S01]  /*15a0*/  FFMA R22, R4, R7, R6 ;  /* 0x0000000704167223 */ /* 0x000fe20000000006 */
[----:B--2---:R-:W-:Y:S06]  /*15b0*/  @!P0 BRA `(.L_x_15) ;  /* 0x0000000000108947 */ /* 0x004fec0003800000 */
[----:B------:R-:W-:Y:S02]  /*15c0*/  MOV R4, UR4 ;  /* 0x0000000400047c02 */ /* 0x000fe40008000f00 */
[----:B------:R-:W-:-:S07]  /*15d0*/  MOV R6, 0x15f0 ;  /* 0x000015f000067802 */ /* 0x000fce0000000f00 */
[----:B0-----:R-:W-:Y:S05]  /*15e0*/  CALL.REL.NOINC `($__internal_0_$__cuda_sm3x_div_rn_noftz_f32_slowpath) ;  /* 0x0000003c00647944 */ /* 0x001fea0003c00000 */
[----:B------:R-:W-:-:S07]  /*15f0*/  MOV R22, R5 ;  /* 0x0000000500167202 */ /* 0x000fce0000000f00 */
.L_x_15:
[----:B------:R-:W-:Y:S01]  /*1600*/  HFMA2 R5, -RZ, RZ, 0, 5.9604644775390625e-08 ;  /* 0x00000001ff057431 */ /* 0x000fe200000001ff */
[----:B------:R-:W-:-:S04]  /*1610*/  MOV R7, 0xffffffff ;  /* 0xffffffff00077802 */ /* 0x000fc80000000f00 */
[----:B------:R3:W-:Y:S04]  /*1620*/  STG.E desc[UR18][R28.64], R5 ;  /* 0x000000051c007986 */ /* 0x0007e8000c101912 */
[----:B------:R3:W-:Y:S02]  /*1630*/  STG.E desc[UR18][R26.64], R7 ;  /* 0x000000071a007986 */ /* 0x0007e4000c101912 */
.L_x_9:
[----:B------:R-:W-:Y:S05]  /*1640*/  BSYNC.RECONVERGENT B0 ;  /* 0x0000000000007941 */ /* 0x000fea0003800200 */
.L_x_8:
[----:B------:R-:W-:Y:S01]  /*1650*/  BAR.SYNC.DEFER_BLOCKING 0x0 ;  /* 0x0000000000007b1d */ /* 0x000fe20000010000 */
[----:B--2---:R-:W-:-:S05]  /*1660*/  LEA R4, R25, UR13, 0x2 ;  /* 0x0000000d19047c11 */ /* 0x004fca000f8e10ff */
[----:B------:R-:W-:Y:S01]  /*1670*/  BSSY.RECONVERGENT B0, `(.L_x_16) ;  /* 0x0000072000007945 */ /* 0x000fe20003800200 */
[----:B------:R-:W2:Y:S04]  /*1680*/  LDS R4, [R4+0x4] ;  /* 0x0000040004047984 */ /* 0x000ea80000000800 */
[----:B--2---:R2:W-:Y:S01]  /*1690*/  STS [R23], R4 ;  /* 0x0000000417007388 */ /* 0x0045e20000000800 */
[----:B------:R-:W-:Y:S06]  /*16a0*/  BAR.SYNC.DEFER_BLOCKING 0x0 ;  /* 0x0000000000007b1d */ /* 0x000fec0000010000 */
[----:B------:R-:W-:Y:S05]  /*16b0*/  @P1 BRA `(.L_x_17) ;  /* 0x0000000400b41947 */ /* 0x000fea0003800000 */
[----:B------:R-:W-:Y:S01]  /*16c0*/  UISETP.GE.U32.AND UP0, UPT, UR20, 0x8, UPT ;  /* 0x000000081400788c */ /* 0x000fe2000bf06070 */
[----:B------:R-:W-:Y:S01]  /*16d0*/  HFMA2 R13, -RZ, RZ, 0, 0 ;  /* 0x00000000ff0d7431 */ /* 0x000fe200000001ff */
[----:B------:R-:W-:Y:S01]  /*16e0*/  ULOP3.LUT UP1, UR9, UR20, 0x7, URZ, 0xc0, !UPT ;  /* 0x0000000714097892 */ /* 0x000fe2000f82c0ff */
[----:B------:R-:W-:-:S06]  /*16f0*/  UMOV UR4, URZ ;  /* 0x000000ff00047c82 */ /* 0x000fcc0008000000 */
[----:B------:R-:W-:Y:S05]  /*1700*/  BRA.U !UP0, `(.L_x_18) ;  /* 0x0000000108807547 */ /* 0x000fea000b800000 */
[----:B------:R-:W4:Y:S01]  /*1710*/  S2UR UR8, SR_CgaCtaId ;  /* 0x00000000000879c3 */ /* 0x000f220000008800 */
[----:B------:R-:W-:Y:S01]  /*1720*/  ULOP3.LUT UR5, UR20, 0xfffffff8, URZ, 0xc0, !UPT ;  /* 0xfffffff814057892 */ /* 0x000fe2000f8ec0ff */
[----:B------:R-:W-:Y:S01]  /*1730*/  MOV R13, RZ ;  /* 0x000000ff000d7202 */ /* 0x000fe20000000f00 */
[----:B------:R-:W-:Y:S01]  /*1740*/  UMOV UR7, 0x400 ;  /* 0x0000040000077882 */ /* 0x000fe20000000000 */
[----:B------:R-:W-:Y:S02]  /*1750*/  ULOP3.LUT UR4, UR20, 0x3ffff8, URZ, 0xc0, !UPT ;  /* 0x003ffff814047892 */ /* 0x000fe4000f8ec0ff */
[----:B------:R-:W-:Y:S02]  /*1760*/  UIADD3 UR5, UPT, UPT, -UR5, URZ, URZ ;  /* 0x000000ff05057290 */ /* 0x000fe4000fffe1ff */
[----:B----4-:R-:W-:-:S12]  /*1770*/  ULEA UR7, UR8, UR7, 0x18 ;  /* 0x0000000708077291 */ /* 0x010fd8000f8ec0ff */
.L_x_19:
[----:B------:R-:W-:Y:S02]  /*1780*/  ULEA UR8, UR20, UR7, 0x4 ;  /* 0x0000000714087291 */ /* 0x000fe4000f8e20ff */
[----:B-123--:R-:W-:Y:S01]  /*1790*/  LDS.128 R4, [UR7] ;  /* 0x00000007ff047984 */ /* 0x00efe20008000c00 */
[----:B------:R-:W-:-:S04]  /*17a0*/  UIADD3 UR5, UPT, UPT, UR5, 0x8, URZ ;  /* 0x0000000805057890 */ /* 0x000fc8000fffe0ff */
[----:B------:R-:W-:Y:S02]  /*17b0*/  UISETP.NE.AND UP0, UPT, UR5, URZ, UPT ;  /* 0x000000ff0500728c */ /* 0x000fe4000bf05270 */
[----:B0-----:R-:W0:Y:S04]  /*17c0*/  LDS.128 R8, [UR8] ;  /* 0x00000008ff087984 */ /* 0x001e280008000c00 */
[----:B------:R-:W-:Y:S01]  /*17d0*/  LDS.128 R16, [UR8+0x10] ;  /* 0x00001008ff107984 */ /* 0x000fe20008000c00 */
[----:B0-----:R-:W-:Y:S01]  /*17e0*/  FADD R4, R8, -R4 ;  /* 0x8000000408047221 */ /* 0x001fe20000000000 */
[----:B------:R-:W-:Y:S01]  /*17f0*/  FADD R5, R9, -R5 ;  /* 0x8000000509057221 */ /* 0x000fe20000000000 */
[----:B------:R-:W-:Y:S02]  /*1800*/  FADD R6, R10, -R6 ;  /* 0x800000060a067221 */ /* 0x000fe40000000000 */
[----:B------:R-:W-:-:S02]  /*1810*/  FADD R4, |R4|, R13 ;  /* 0x0000000d04047221 */ /* 0x000fc40000000200 */
[----:B------:R-:W0:Y:S01]  /*1820*/  LDS.128 R12, [UR7+0x10] ;  /* 0x00001007ff0c7984 */ /* 0x000e220008000c00 */
[----:B------:R-:W-:Y:S01]  /*1830*/  UIADD3 UR7, UPT, UPT, UR7, 0x20, URZ ;  /* 0x0000002007077890 */ /* 0x000fe2000fffe0ff */
[----:B------:R-:W-:Y:S01]  /*1840*/  FADD R5, R4, |R5| ;  /* 0x4000000504057221 */ /* 0x000fe20000000000 */
[----:B------:R-:W-:-:S03]  /*1850*/  FADD R4, R11, -R7 ;  /* 0x800000070b047221 */ /* 0x000fc60000000000 */
[----:B------:R-:W-:-:S04]  /*1860*/  FADD R5, R5, |R6| ;  /* 0x4000000605057221 */ /* 0x000fc80000000000 */
[----:B------:R-:W-:Y:S01]  /*1870*/  FADD R4, R5, |R4| ;  /* 0x4000000405047221 */ /* 0x000fe20000000000 */
[----:B0-----:R-:W-:Y:S01]  /*1880*/  FADD R7, R16, -R12 ;  /* 0x8000000c10077221 */ /* 0x001fe20000000000 */
[----:B------:R-:W-:Y:S01]  /*1890*/  FADD R13, R17, -R13 ;  /* 0x8000000d110d7221 */ /* 0x000fe20000000000 */
[----:B------:R-:W-:Y:S01]  /*18a0*/  FADD R5, R18, -R14 ;  /* 0x8000000e12057221 */ /* 0x000fe20000000000 */
[----:B------:R-:W-:Y:S01]  /*18b0*/  FADD R15, R19, -R15 ;  /* 0x8000000f130f7221 */ /* 0x000fe20000000000 */
[----:B------:R-:W-:-:S04]  /*18c0*/  FADD R4, R4, |R7| ;  /* 0x4000000704047221 */ /* 0x000fc80000000000 */
[----:B------:R-:W-:-:S04]  /*18d0*/  FADD R4, R4, |R13| ;  /* 0x4000000d04047221 */ /* 0x000fc80000000000 */
[----:B------:R-:W-:-:S04]  /*18e0*/  FADD R4, R4, |R5| ;  /* 0x4000000504047221 */ /* 0x000fc80000000000 */
[----:B------:R-:W-:Y:S01]  /*18f0*/  FADD R13, R4, |R15| ;  /* 0x4000000f040d7221 */ /* 0x000fe20000000000 */
[----:B------:R-:W-:Y:S06]  /*1900*/  BRA.U UP0, `(.L_x_19) ;  /* 0xfffffffd009c7547 */ /* 0x000fec000b83ffff */
.L_x_18:
[----:B------:R-:W-:Y:S05]  /*1910*/  BRA.U !UP1, `(.L_x_20) ;  /* 0x0000000109d47547 */ /* 0x000fea000b800000 */
[----:B------:R-:W-:Y:S02]  /*1920*/  UISETP.GE.U32.AND UP0, UPT, UR9, 0x4, UPT ;  /* 0x000000040900788c */ /* 0x000fe4000bf06070 */
[----:B------:R-:W-:-:S04]  /*1930*/  ULOP3.LUT UR8, UR20, 0x3, URZ, 0xc0, !UPT ;  /* 0x0000000314087892 */ /* 0x000fc8000f8ec0ff */
[----:B------:R-:W-:-:S03]  /*1940*/  UISETP.NE.AND UP1, UPT, UR8, URZ, UPT ;  /* 0x000000ff0800728c */ /* 0x000fc6000bf25270 */
[----:B------:R-:W-:Y:S08]  /*1950*/  BRA.U !UP0, `(.L_x_21) ;  /* 0x0000000108507547 */ /* 0x000ff0000b800000 */
[----:B------:R-:W4:Y:S01]  /*1960*/  S2UR UR7, SR_CgaCtaId ;  /* 0x00000000000779c3 */ /* 0x000f220000008800 */
[----:B------:R-:W-:Y:S02]  /*1970*/  UMOV UR5, 0x400 ;  /* 0x0000040000057882 */ /* 0x000fe40000000000 */
[----:B----4-:R-:W-:Y:S02]  /*1980*/  ULEA UR5, UR7, UR5, 0x18 ;  /* 0x0000000507057291 */ /* 0x010fe4000f8ec0ff */
[----:B------:R-:W-:Y:S02]  /*1990*/  ULEA UR7, UR4, UR6, 0x2 ;  /* 0x0000000604077291 */ /* 0x000fe4000f8e10ff */
[----:B------:R-:W-:Y:S02]  /*19a0*/  ULEA UR5, UR4, UR5, 0x2 ;  /* 0x0000000504057291 */ /* 0x000fe4000f8e10ff */
[----:B------:R-:W-:-:S05]  /*19b0*/  UIADD3 UR4, UPT, UPT, UR4, 0x4, URZ ;  /* 0x0000000404047890 */ /* 0x000fca000fffe0ff */
[----:B-1----:R-:W-:Y:S04]  /*19c0*/  LDS R9, [UR7] ;  /* 0x00000007ff097984 */ /* 0x002fe80008000800 */
[----:B--23--:R-:W1:Y:S04]  /*19d0*/  LDS.64 R4, [UR5] ;  /* 0x00000005ff047984 */ /* 0x00ce680008000a00 */
[----:B------:R-:W2:Y:S04]  /*19e0*/  LDS R8, [UR7+0x4] ;  /* 0x00000407ff087984 */ /* 0x000ea80008000800 */
[----:B0-----:R-:W-:Y:S04]  /*19f0*/  LDS R11, [UR7+0x8] ;  /* 0x00000807ff0b7984 */ /* 0x001fe80008000800 */
[----:B------:R-:W0:Y:S04]  /*1a00*/  LDS.64 R6, [UR5+0x8] ;  /* 0x00000805ff067984 */ /* 0x000e280008000a00 */
[----:B------:R-:W3:Y:S01]  /*1a10*/  LDS R10, [UR7+0xc] ;  /* 0x00000c07ff0a7984 */ /* 0x000ee20008000800 */
[----:B-1----:R-:W-:-:S04]  /*1a20*/  FADD R4, R9, -R4 ;  /* 0x8000000409047221 */ /* 0x002fc80000000000 */
[----:B------:R-:W-:Y:S01]  /*1a30*/  FADD R4, R13, |R4| ;  /* 0x400000040d047221 */ /* 0x000fe20000000000 */
[----:B--2---:R-:W-:-:S04]  /*1a40*/  FADD R5, R8, -R5 ;  /* 0x8000000508057221 */ /* 0x004fc80000000000 */
[----:B------:R-:W-:Y:S01]  /*1a50*/  FADD R4, R4, |R5| ;  /* 0x4000000504047221 */ /* 0x000fe20000000000 */
[----:B0-----:R-:W-:Y:S01]  /*1a60*/  FADD R11, R11, -R6 ;  /* 0x800000060b0b7221 */ /* 0x001fe20000000000 */
[----:B---3--:R-:W-:-:S03]  /*1a70*/  FADD R7, R10, -R7 ;  /* 0x800000070a077221 */ /* 0x008fc60000000000 */
[----:B------:R-:W-:-:S04]  /*1a80*/  FADD R4, R4, |R11| ;  /* 0x4000000b04047221 */ /* 0x000fc80000000000 */
[----:B------:R-:W-:-:S07]  /*1a90*/  FADD R13, R4, |R7| ;  /* 0x40000007040d7221 */ /* 0x000fce0000000000 */
.L_x_21:
[----:B------:R-:W-:Y:S05]  /*1aa0*/  BRA.U !UP1, `(.L_x_20) ;  /* 0x0000000109707547 */ /* 0x000fea000b800000 */
[----:B------:R-:W-:Y:S02]  /*1ab0*/  UISETP.NE.AND UP1, UPT, UR8, 0x1, UPT ;  /* 0x000000010800788c */ /* 0x000fe4000bf25270 */
[----:B------:R-:W-:-:S04]  /*1ac0*/  ULOP3.LUT UR5, UR20, 0x1, URZ, 0xc0, !UPT ;  /* 0x0000000114057892 */ /* 0x000fc8000f8ec0ff */
[----:B------:R-:W-:-:S04]  /*1ad0*/  UISETP.NE.U32.AND UP0, UPT, UR5, 0x1, UPT ;  /* 0x000000010500788c */ /* 0x000fc8000bf05070 */
[----:B------:R-:W-:Y:S01]  /*1ae0*/  UISETP.NE.U32.AND.EX UP0, UPT, URZ, URZ, UPT, UP0 ;  /* 0x000000ffff00728c */ /* 0x000fe2000bf05100 */
[----:B------:R-:W-:Y:S10]  /*1af0*/  BRA.U !UP1, `(.L_x_22) ;  /* 0x0000000109347547 */ /* 0x000ff4000b800000 */
[----:B------:R-:W4:Y:S01]  /*1b00*/  S2UR UR7, SR_CgaCtaId ;  /* 0x00000000000779c3 */ /* 0x000f220000008800 */
[----:B------:R-:W-:Y:S02]  /*1b10*/  UMOV UR5, 0x400 ;  /* 0x0000040000057882 */ /* 0x000fe40000000000 */
[----:B----4-:R-:W-:Y:S02]  /*1b20*/  ULEA UR5, UR7, UR5, 0x18 ;  /* 0x0000000507057291 */ /* 0x010fe4000f8ec0ff */
[----:B------:R-:W-:Y:S02]  /*1b30*/  ULEA UR7, UR4, UR6, 0x2 ;  /* 0x0000000604077291 */ /* 0x000fe4000f8e10ff */
[----:B------:R-:W-:Y:S02]  /*1b40*/  ULEA UR5, UR4, UR5, 0x2 ;  /* 0x0000000504057291 */ /* 0x000fe4000f8e10ff */
[----:B------:R-:W-:-:S05]  /*1b50*/  UIADD3 UR4, UPT, UPT, UR4, 0x2, URZ ;  /* 0x0000000204047890 */ /* 0x000fca000fffe0ff */
[----:B-1-3--:R-:W-:Y:S04]  /*1b60*/  LDS R7, [UR7] ;  /* 0x00000007ff077984 */ /* 0x00afe80008000800 */
[----:B--2---:R-:W1:Y:S04]  /*1b70*/  LDS.64 R4, [UR5] ;  /* 0x00000005ff047984 */ /* 0x004e680008000a00 */
[----:B------:R-:W2:Y:S01]  /*1b80*/  LDS R6, [UR7+0x4] ;  /* 0x00000407ff067984 */ /* 0x000ea20008000800 */
[----:B-1----:R-:W-:Y:S01]  /*1b90*/  FADD R4, R7, -R4 ;  /* 0x8000000407047221 */ /* 0x002fe20000000000 */
[----:B--2---:R-:W-:-:S03]  /*1ba0*/  FADD R5, R6, -R5 ;  /* 0x8000000506057221 */ /* 0x004fc60000000000 */
[----:B------:R-:W-:-:S04]  /*1bb0*/  FADD R4, R13, |R4| ;  /* 0x400000040d047221 */ /* 0x000fc80000000000 */
[----:B------:R-:W-:-:S07]  /*1bc0*/  FADD R13, R4, |R5| ;  /* 0x40000005040d7221 */ /* 0x000fce0000000000 */
.L_x_22:
[----:B------:R-:W-:Y:S05]  /*1bd0*/  BRA.U UP0, `(.L_x_20) ;  /* 0x0000000100247547 */ /* 0x000fea000b800000 */
[----:B------:R-:W4:Y:S01]  /*1be0*/  S2UR UR7, SR_CgaCtaId ;  /* 0x00000000000779c3 */ /* 0x000f220000008800 */
[----:B------:R-:W-:Y:S02]  /*1bf0*/  UMOV UR5, 0x400 ;  /* 0x0000040000057882 */ /* 0x000fe40000000000 */
[----:B----4-:R-:W-:Y:S02]  /*1c00*/  ULEA UR5, UR7, UR5, 0x18 ;  /* 0x0000000507057291 */ /* 0x010fe4000f8ec0ff */
[----:B------:R-:W-:Y:S02]  /*1c10*/  ULEA UR7, UR4, UR6, 0x2 ;  /* 0x0000000604077291 */ /* 0x000fe4000f8e10ff */
[----:B------:R-:W-:-:S07]  /*1c20*/  ULEA UR4, UR4, UR5, 0x2 ;  /* 0x0000000504047291 */ /* 0x000fce000f8e10ff */
[----:B--2---:R-:W-:Y:S04]  /*1c30*/  LDS R4, [UR7] ;  /* 0x00000007ff047984 */ /* 0x004fe80008000800 */
[----:B---3--:R-:W2:Y:S02]  /*1c40*/  LDS R5, [UR4] ;  /* 0x00000004ff057984 */ /* 0x008ea40008000800 */
[----:B--2---:R-:W-:-:S04]  /*1c50*/  FADD R4, R4, -R5 ;  /* 0x8000000504047221 */ /* 0x004fc80000000000 */
[----:B------:R-:W-:-:S07]  /*1c60*/  FADD R13, R13, |R4| ;  /* 0x400000040d0d7221 */ /* 0x000fce0000000000 */
.L_x_20:
[----:B------:R-:W-:-:S04]  /*1c70*/  I2FP.F32.U32 R8, UR20 ;  /* 0x0000001400087c45 */ /* 0x000fc80008201000 */
[----:B---3--:R-:W2:Y:S08]  /*1c80*/  MUFU.RCP R5, R8 ;  /* 0x0000000800057308 */ /* 0x008eb00000001000 */
[----:B------:R-:W3:Y:S01]  /*1c90*/  FCHK P0, R13, R8 ;  /* 0x000000080d007302 */ /* 0x000ee20000000000 */
[----:B--2---:R-:W-:-:S04]  /*1ca0*/  FFMA R4, -R8, R5, 1 ;  /* 0x3f80000008047423 */ /* 0x004fc80000000105 */
[----:B------:R-:W-:-:S04]  /*1cb0*/  FFMA R4, R5, R4, R5 ;  /* 0x0000000405047223 */ /* 0x000fc80000000005 */
[----:B------:R-:W-:-:S04]  /*1cc0*/  FFMA R5, R4, R13, RZ ;  /* 0x0000000d04057223 */ /* 0x000fc800000000ff */
[----:B------:R-:W-:-:S04]  /*1cd0*/  FFMA R6, -R8, R5, R13 ;  /* 0x0000000508067223 */ /* 0x000fc8000000010d */
[----:B------:R-:W-:Y:S01]  /*1ce0*/  FFMA R5, R4, R6, R5 ;  /* 0x0000000604057223 */ /* 0x000fe20000000005 */
[----:B---3--:R-:W-:Y:S06]  /*1cf0*/  @!P0 BRA `(.L_x_23) ;  /* 0x0000000000108947 */ /* 0x008fec0003800000 */
[----:B------:R-:W-:Y:S02]  /*1d00*/  MOV R4, R13 ;  /* 0x0000000d00047202 */ /* 0x000fe40000000f00 */
[----:B------:R-:W-:Y:S02]  /*1d10*/  MOV R5, R8 ;  /* 0x0000000800057202 */ /* 0x000fe40000000f00 */
[----:B------:R-:W-:-:S07]  /*1d20*/  MOV R6, 0x1d40 ;  /* 0x00001d4000067802 */ /* 0x000fce0000000f00 */
[----:B01----:R-:W-:Y:S05]  /*1d30*/  CALL.REL.NOINC `($__internal_0_$__cuda_sm3x_div_rn_noftz_f32_slowpath) ;  /* 0x0000003400907944 */ /* 0x003fea0003c00000 */
.L_x_23:
[----:B------:R-:W-:-:S13]  /*1d40*/  FSETP.GEU.AND P0, PT, R5, R22, PT ;  /* 0x000000160500720b */ /* 0x000fda0003f0e000 */
[----:B-1----:R-:W-:Y:S02]  /*1d50*/  @!P0 MOV R7, 0x1 ;  /* 0x0000000100078802 */ /* 0x002fe40000000f00 */
[----:B------:R-:W-:-:S03]  /*1d60*/  @!P0 MOV R22, R5 ;  /* 0x0000000500168202 */ /* 0x000fc60000000f00 */
[----:B------:R4:W-:Y:S04]  /*1d70*/  @!P0 STG.E desc[UR18][R28.64], R7 ;  /* 0x000000071c008986 */ /* 0x0009e8000c101912 */
[----:B------:R4:W-:Y:S02]  /*1d80*/  @!P0 STG.E desc[UR18][R26.64], RZ ;  /* 0x000000ff1a008986 */ /* 0x0009e4000c101912 */
.L_x_17:
[----:B------:R-:W-:Y:S05]  /*1d90*/  BSYNC.RECONVERGENT B0 ;  /* 0x0000000000007941 */ /* 0x000fea0003800200 */
.L_x_16:
        /* <DEDUP_REMOVED lines=9> */
[----:B------:R-:W-:Y:S01]  /*1e30*/  ULOP3.LUT UR9, UR20, 0x7, URZ, 0xc0, !UPT ;  /* 0x0000000714097892 */ /* 0x000fe2000f8ec0ff */
[----:B------:R-:W-:-:S03]  /*1e40*/  UMOV UR4, URZ ;  /* 0x000000ff00047c82 */ /* 0x000fc60008000000 */
[----:B------:R-:W-:-:S03]  /*1e50*/  UISETP.NE.AND UP1, UPT, UR9, URZ, UPT ;  /* 0x000000ff0900728c */ /* 0x000fc6000bf25270 */
[----:B------:R-:W-:Y:S08]  /*1e60*/  BRA.U !UP0, `(.L_x_26) ;  /* 0x0000000108807547 */ /* 0x000ff0000b800000 */
[----:B------:R-:W5:Y:S01]  /*1e70*/  S2UR UR8, SR_CgaCtaId ;  /* 0x00000000000879c3 */ /* 0x000f620000008800 */
[----:B------:R-:W-:Y:S01]  /*1e80*/  ULOP3.LUT UR5, UR20, 0xfffffff8, URZ, 0xc0, !UPT ;  /* 0xfffffff814057892 */ /* 0x000fe2000f8ec0ff */
[----:B------:R-:W-:Y:S01]  /*1e90*/  MOV R17, RZ ;  /* 0x000000ff00117202 */ /* 0x000fe20000000f00 */
[----:B------:R-:W-:Y:S01]  /*1ea0*/  UMOV UR7, 0x400 ;  /* 0x0000040000077882 */ /* 0x000fe20000000000 */
[----:B------:R-:W-:Y:S02]  /*1eb0*/  ULOP3.LUT UR4, UR20, 0x3ffff8, URZ, 0xc0, !UPT ;  /* 0x003ffff814047892 */ /* 0x000fe4000f8ec0ff */
[----:B------:R-:W-:Y:S02]  /*1ec0*/  UIADD3 UR5, UPT, UPT, -UR5, URZ, URZ ;  /* 0x000000ff05057290 */ /* 0x000fe4000fffe1ff */
[----:B-----5:R-:W-:-:S12]  /*1ed0*/  ULEA UR7, UR8, UR7, 0x18 ;  /* 0x0000000708077291 */ /* 0x020fd8000f8ec0ff */
.L_x_27:
[----:B------:R-:W-:Y:S02]  /*1ee0*/  ULEA UR8, UR20, UR7, 0x4 ;  /* 0x0000000714087291 */ /* 0x000fe4000f8e20ff */
[----:B-1234-:R-:W-:Y:S01]  /*1ef0*/  LDS.128 R4, [UR7] ;  /* 0x00000007ff047984 */ /* 0x01efe20008000c00 */
[----:B------:R-:W-:-:S03]  /*1f00*/  UIADD3 UR5, UPT, UPT, UR5, 0x8, URZ ;  /* 0x0000000805057890 */ /* 0x000fc6000fffe0ff */
[----:B------:R-:W-:Y:S01]  /*1f10*/  LDS.128 R12, [UR7+0x10] ;  /* 0x00001007ff0c7984 */ /* 0x000fe20008000c00 */
[----:B------:R-:W-:Y:S02]  /*1f20*/  UISETP.NE.AND UP0, UPT, UR5, URZ, UPT ;  /* 0x000000ff0500728c */ /* 0x000fe4000bf05270 */
[----:B------:R-:W-:Y:S01]  /*1f30*/  UIADD3 UR7, UPT, UPT, UR7, 0x20, URZ ;  /* 0x0000002007077890 */ /* 0x000fe2000fffe0ff */
[----:B0-----:R-:W0:Y:S02]  /*1f40*/  LDS.128 R8, [UR8] ;  /* 0x00000008ff087984 */ /* 0x001e240008000c00 */
[----:B0-----:R-:W-:Y:S01]  /*1f50*/  FADD R4, R8, -R4 ;  /* 0x8000000408047221 */ /* 0x001fe20000000000 */
[----:B------:R-:W-:Y:S01]  /*1f60*/  FADD R5, R9, -R5 ;  /* 0x8000000509057221 */ /* 0x000fe20000000000 */
[----:B------:R-:W-:Y:S01]  /*1f70*/  FADD R9, R10, -R6 ;  /* 0x800000060a097221 */ /* 0x000fe20000000000 */
[----:B------:R-:W-:Y:S01]  /*1f80*/  FADD R7, R11, -R7 ;  /* 0x800000070b077221 */ /* 0x000fe20000000000 */
[----:B------:R-:W-:-:S02]  /*1f90*/  FADD R4, |R4|, R17 ;  /* 0x0000001104047221 */ /* 0x000fc40000000200 */
[----:B------:R-:W0:Y:S02]  /*1fa0*/  LDS.128 R16, [UR8+0x10] ;  /* 0x00001008ff107984 */ /* 0x000e240008000c00 */
[----:B------:R-:W-:-:S04]  /*1fb0*/  FADD R4, R4, |R5| ;  /* 0x4000000504047221 */ /* 0x000fc80000000000 */
[----:B------:R-:W-:-:S04]  /*1fc0*/  FADD R4, R4, |R9| ;  /* 0x4000000904047221 */ /* 0x000fc80000000000 */
[----:B------:R-:W-:Y:S01]  /*1fd0*/  FADD R4, R4, |R7| ;  /* 0x4000000704047221 */ /* 0x000fe20000000000 */
[----:B0-----:R-:W-:Y:S01]  /*1fe0*/  FADD R5, R16, -R12 ;  /* 0x8000000c10057221 */ /* 0x001fe20000000000 */
[----:B------:R-:W-:Y:S01]  /*1ff0*/  FADD R13, R17, -R13 ;  /* 0x8000000d110d7221 */ /* 0x000fe20000000000 */
[----:B------:R-:W-:Y:S02]  /*2000*/  FADD R15, R19, -R15 ;  /* 0x8000000f130f7221 */ /* 0x000fe40000000000 */
[----:B------:R-:W-:Y:S01]  /*2010*/  FADD R4, R4, |R5| ;  /* 0x4000000504047221 */ /* 0x000fe20000000000 */
[----:B------:R-:W-:-:S03]  /*2020*/  FADD R5, R18, -R14 ;  /* 0x8000000e12057221 */ /* 0x000fc60000000000 */
[----:B------:R-:W-:-:S04]  /*2030*/  FADD R4, R4, |R13| ;  /* 0x4000000d04047221 */ /* 0x000fc80000000000 */
[----:B------:R-:W-:-:S04]  /*2040*/  FADD R4, R4, |R5| ;  /* 0x4000000504047221 */ /* 0x000fc80000000000 */
[----:B------:R-:W-:Y:S01]  /*2050*/  FADD R17, R4, |R15| ;  /* 0x4000000f04117221 */ /* 0x000fe20000000000 */
[----:B------:R-:W-:Y:S06]  /*2060*/  BRA.U UP0, `(.L_x_27) ;  /* 0xfffffffd009c7547 */ /* 0x000fec000b83ffff */
.L_x_26:
[----:B------:R-:W-:Y:S05]  /*2070*/  BRA.U !UP1, `(.L_x_28) ;  /* 0x0000000109d47547 */ /* 0x000fea000b800000 */
[----:B------:R-:W-:Y:S02]  /*2080*/  UISETP.GE.U32.AND UP0, UPT, UR9, 0x4, UPT ;  /* 0x000000040900788c */ /* 0x000fe4000bf06070 */
[----:B------:R-:W-:-:S04]  /*2090*/  ULOP3.LUT UR8, UR20, 0x3, URZ, 0xc0, !UPT ;  /* 0x0000000314087892 */ /* 0x000fc8000f8ec0ff */
[----:B------:R-:W-:-:S03]  /*20a0*/  UISETP.NE.AND UP1, UPT, UR8, URZ, UPT ;  /* 0x000000ff0800728c */ /* 0x000fc6000bf25270 */
[----:B------:R-:W-:Y:S08]  /*20b0*/  BRA.U !UP0, `(.L_x_29) ;  /* 0x0000000108507547 */ /* 0x000ff0000b800000 */
[----:B------:R-:W5:Y:S01]  /*20c0*/  S2UR UR7, SR_CgaCtaId ;  /* 0x00000000000779c3 */ /* 0x000f620000008800 */
[----:B------:R-:W-:Y:S02]  /*20d0*/  UMOV UR5, 0x400 ;  /* 0x0000040000057882 */ /* 0x000fe40000000000 */
[----:B-----5:R-:W-:Y:S02]  /*20e0*/  ULEA UR5, UR7, UR5, 0x18 ;  /* 0x0000000507057291 */ /* 0x020fe4000f8ec0ff */
[----:B------:R-:W-:Y:S02]  /*20f0*/  ULEA UR7, UR4, UR6, 0x2 ;  /* 0x0000000604077291 */ /* 0x000fe4000f8e10ff */
[----:B------:R-:W-:Y:S02]  /*2100*/  ULEA UR5, UR4, UR5, 0x2 ;  /* 0x0000000504057291 */ /* 0x000fe4000f8e10ff */
[----:B------:R-:W-:-:S05]  /*2110*/  UIADD3 UR4, UPT, UPT, UR4, 0x4, URZ ;  /* 0x0000000404047890 */ /* 0x000fca000fffe0ff */
[----:B-1----:R-:W-:Y:S04]  /*2120*/  LDS R9, [UR7] ;  /* 0x00000007ff097984 */ /* 0x002fe80008000800 */
[----:B---34-:R-:W1:Y:S04]  /*2130*/  LDS.64 R6, [UR5] ;  /* 0x00000005ff067984 */ /* 0x018e680008000a00 */
[----:B------:R-:W3:Y:S04]  /*2140*/  LDS R8, [UR7+0x4] ;  /* 0x00000407ff087984 */ /* 0x000ee80008000800 */
[----:B0-----:R-:W-:Y:S04]  /*2150*/  LDS R11, [UR7+0x8] ;  /* 0x00000807ff0b7984 */ /* 0x001fe80008000800 */
[----:B--2---:R-:W0:Y:S04]  /*2160*/  LDS.64 R4, [UR5+0x8] ;  /* 0x00000805ff047984 */ /* 0x004e280008000a00 */
[----:B------:R-:W2:Y:S01]  /*2170*/  LDS R10, [UR7+0xc] ;  /* 0x00000c07ff0a7984 */ /* 0x000ea20008000800 */
[----:B-1----:R-:W-:-:S04]  /*2180*/  FADD R6, R9, -R6 ;  /* 0x8000000609067221 */ /* 0x002fc80000000000 */
[----:B------:R-:W-:Y:S01]  /*2190*/  FADD R6, R17, |R6| ;  /* 0x4000000611067221 */ /* 0x000fe20000000000 */
[----:B---3--:R-:W-:-:S04]  /*21a0*/  FADD R7, R8, -R7 ;  /* 0x8000000708077221 */ /* 0x008fc80000000000 */
[----:B------:R-:W-:Y:S01]  /*21b0*/  FADD R6, R6, |R7| ;  /* 0x4000000706067221 */ /* 0x000fe20000000000 */
[----:B0-----:R-:W-:Y:S01]  /*21c0*/  FADD R11, R11, -R4 ;  /* 0x800000040b0b7221 */ /* 0x001fe20000000000 */
[----:B--2---:R-:W-:-:S03]  /*21d0*/  FADD R5, R10, -R5 ;  /* 0x800000050a057221 */ /* 0x004fc60000000000 */
[----:B------:R-:W-:-:S04]  /*21e0*/  FADD R6, R6, |R11| ;  /* 0x4000000b06067221 */ /* 0x000fc80000000000 */
[----:B------:R-:W-:-:S07]  /*21f0*/  FADD R17, R6, |R5| ;  /* 0x4000000506117221 */ /* 0x000fce0000000000 */
.L_x_29:
[----:B------:R-:W-:Y:S05]  /*2200*/  BRA.U !UP1, `(.L_x_28) ;  /* 0x0000000109707547 */ /* 0x000fea000b800000 */
[----:B------:R-:W-:Y:S02]  /*2210*/  UISETP.NE.AND UP1, UPT, UR8, 0x1, UPT ;  /* 0x000000010800788c */ /* 0x000fe4000bf25270 */
[----:B------:R-:W-:-:S04]  /*2220*/  ULOP3.LUT UR5, UR20, 0x1, URZ, 0xc0, !UPT ;  /* 0x0000000114057892 */ /* 0x000fc8000f8ec0ff */
[----:B------:R-:W-:-:S04]  /*2230*/  UISETP.NE.U32.AND UP0, UPT, UR5, 0x1, UPT ;  /* 0x000000010500788c */ /* 0x000fc8000bf05070 */
[----:B------:R-:W-:Y:S01]  /*2240*/  UISETP.NE.U32.AND.EX UP0, UPT, URZ, URZ, UPT, UP0 ;  /* 0x000000ffff00728c */ /* 0x000fe2000bf05100 */
[----:B------:R-:W-:Y:S10]  /*2250*/  BRA.U !UP1, `(.L_x_30) ;  /* 0x0000000109347547 */ /* 0x000ff4000b800000 */
[----:B------:R-:W5:Y:S01]  /*2260*/  S2UR UR7, SR_CgaCtaId ;  /* 0x00000000000779c3 */ /* 0x000f620000008800 */
[----:B------:R-:W-:Y:S02]  /*2270*/  UMOV UR5, 0x400 ;  /* 0x0000040000057882 */ /* 0x000fe40000000000 */
[----:B-----5:R-:W-:Y:S02]  /*2280*/  ULEA UR5, UR7, UR5, 0x18 ;  /* 0x0000000507057291 */ /* 0x020fe4000f8ec0ff */
[----:B------:R-:W-:Y:S02]  /*2290*/  ULEA UR7, UR4, UR6, 0x2 ;  /* 0x0000000604077291 */ /* 0x000fe4000f8e10ff */
[----:B------:R-:W-:Y:S02]  /*22a0*/  ULEA UR5, UR4, UR5, 0x2 ;  /* 0x0000000504057291 */ /* 0x000fe4000f8e10ff */
[----:B------:R-:W-:-:S05]  /*22b0*/  UIADD3 UR4, UPT, UPT, UR4, 0x2, URZ ;  /* 0x0000000204047890 */ /* 0x000fca000fffe0ff */
[----:B-1-34-:R-:W-:Y:S04]  /*22c0*/  LDS R7, [UR7] ;  /* 0x00000007ff077984 */ /* 0x01afe80008000800 */
[----:B--2---:R-:W1:Y:S04]  /*22d0*/  LDS.64 R4, [UR5] ;  /* 0x00000005ff047984 */ /* 0x004e680008000a00 */
[----:B------:R-:W2:Y:S01]  /*22e0*/  LDS R6, [UR7+0x4] ;  /* 0x00000407ff067984 */ /* 0x000ea20008000800 */
[----:B-1----:R-:W-:Y:S01]  /*22f0*/  FADD R4, R7, -R4 ;  /* 0x8000000407047221 */ /* 0x002fe20000000000 */
[----:B--2---:R-:W-:-:S03]  /*2300*/  FADD R5, R6, -R5 ;  /* 0x8000000506057221 */ /* 0x004fc60000000000 */
[----:B------:R-:W-:-:S04]  /*2310*/  FADD R4, R17, |R4| ;  /* 0x4000000411047221 */ /* 0x000fc80000000000 */
[----:B------:R-:W-:-:S07]  /*2320*/  FADD R17, R4, |R5| ;  /* 0x4000000504117221 */ /* 0x000fce0000000000 */
.L_x_30:
[----:B------:R-:W-:Y:S05]  /*2330*/  BRA.U UP0, `(.L_x_28) ;  /* 0x0000000100247547 */ /* 0x000fea000b800000 */
[----:B------:R-:W5:Y:S01]  /*2340*/  S2UR UR7, SR_CgaCtaId ;  /* 0x00000000000779c3 */ /* 0x000f620000008800 */
[----:B------:R-:W-:Y:S02]  /*2350*/  UMOV UR5, 0x400 ;  /* 0x0000040000057882 */ /* 0x000fe40000000000 */
[----:B-----5:R-:W-:Y:S02]  /*2360*/  ULEA UR5, UR7, UR5, 0x18 ;  /* 0x0000000507057291 */ /* 0x020fe4000f8ec0ff */
[----:B------:R-:W-:Y:S02]  /*2370*/  ULEA UR7, UR4, UR6, 0x2 ;  /* 0x0000000604077291 */ /* 0x000fe4000f8e10ff */
[----:B------:R-:W-:-:S07]  /*2380*/  ULEA UR4, UR4, UR5, 0x2 ;  /* 0x0000000504047291 */ /* 0x000fce000f8e10ff */
[----:B--2---:R-:W-:Y:S04]  /*2390*/  LDS R4, [UR7] ;  /* 0x00000007ff047984 */ /* 0x004fe80008000800 */
[----:B---3--:R-:W2:Y:S02]  /*23a0*/  LDS R5, [UR4] ;  /* 0x00000004ff057984 */ /* 0x008ea40008000800 */
[----:B--2---:R-:W-:-:S04]  /*23b0*/  FADD R4, R4, -R5 ;  /* 0x8000000504047221 */ /* 0x004fc80000000000 */
[----:B------:R-:W-:-:S07]  /*23c0*/  FADD R17, R17, |R4| ;  /* 0x4000000411117221 */ /* 0x000fce0000000000 */
.L_x_28:
        /* <DEDUP_REMOVED lines=12> */
[----:B01--4-:R-:W-:Y:S05]  /*2490*/  CALL.REL.NOINC `($__internal_0_$__cuda_sm3x_div_rn_noftz_f32_slowpath) ;  /* 0x0000002c00b87944 */ /* 0x013fea0003c00000 */
.L_x_31:
[----:B------:R-:W-:-:S13]  /*24a0*/  FSETP.GEU.AND P0, PT, R5, R22, PT ;  /* 0x000000160500720b */ /* 0x000fda0003f0e000 */
[----:B-1--4-:R-:W-:Y:S02]  /*24b0*/  @!P0 MOV R7, 0x1 ;  /* 0x0000000100078802 */ /* 0x012fe40000000f00 */
[----:B------:R-:W-:-:S03]  /*24c0*/  @!P0 MOV R22, R5 ;  /* 0x0000000500168202 */ /* 0x000fc60000000f00 */
[----:B------:R1:W-:Y:S04]  /*24d0*/  @!P0 STG.E desc[UR18][R28.64], R7 ;  /* 0x000000071c008986 */ /* 0x0003e8000c101912 */
[----:B------:R1:W-:Y:S02]  /*24e0*/  @!P0 STG.E desc[UR18][R26.64], R7 ;  /* 0x000000071a008986 */ /* 0x0003e4000c101912 */
.L_x_25:
[----:B------:R-:W-:Y:S05]  /*24f0*/  BSYNC.RECONVERGENT B0 ;  /* 0x0000000000007941 */ /* 0x000fea0003800200 */
.L_x_24:
[----:B------:R-:W-:Y:S06]  /*2500*/  BAR.SYNC.DEFER_BLOCKING 0x0 ;  /* 0x0000000000007b1d */ /* 0x000fec0000010000 */
[----:B------:R-:W-:Y:S01]  /*2510*/  BSSY.RECONVERGENT B0, `(.L_x_32) ;  /* 0x0000073000007945 */ /* 0x000fe20003800200 */
[----:B--2---:R-:W2:Y:S04]  /*2520*/  LDS R4, [R24+0x8] ;  /* 0x0000080018047984 */ /* 0x004ea80000000800 */
        /* <DEDUP_REMOVED lines=16> */
.L_x_35:
        /* <DEDUP_REMOVED lines=25> */
.L_x_34:
        /* <DEDUP_REMOVED lines=25> */
.L_x_37:
        /* <DEDUP_REMOVED lines=19> */
.L_x_38:
        /* <DEDUP_REMOVED lines=10> */
.L_x_36:
        /* <DEDUP_REMOVED lines=13> */
.L_x_39:
[----:B------:R-:W-:-:S13]  /*2bf0*/  FSETP.GEU.AND P0, PT, R5, R22, PT ;  /* 0x000000160500720b */ /* 0x000fda0003f0e000 */
[----:B-1--4-:R-:W-:Y:S01]  /*2c00*/  @!P0 MOV R7, 0xffffffff ;  /* 0xffffffff00078802 */ /* 0x012fe20000000f00 */
[----:B------:R1:W-:Y:S01]  /*2c10*/  @!P0 STG.E desc[UR18][R28.64], RZ ;  /* 0x000000ff1c008986 */ /* 0x0003e2000c101912 */
[----:B------:R-:W-:-:S03]  /*2c20*/  @!P0 MOV R22, R5 ;  /* 0x0000000500168202 */ /* 0x000fc60000000f00 */
[----:B------:R1:W-:Y:S04]  /*2c30*/  @!P0 STG.E desc[UR18][R26.64], R7 ;  /* 0x000000071a008986 */ /* 0x0003e8000c101912 */
.L_x_33:
[----:B------:R-:W-:Y:S05]  /*2c40*/  BSYNC.RECONVERGENT B0 ;  /* 0x0000000000007941 */ /* 0x000fea0003800200 */
.L_x_32:
        /* <DEDUP_REMOVED lines=19> */
.L_x_43:
        /* <DEDUP_REMOVED lines=25> */
.L_x_42:
        /* <DEDUP_REMOVED lines=25> */
.L_x_45:
        /* <DEDUP_REMOVED lines=19> */
.L_x_46:
        /* <DEDUP_REMOVED lines=10> */
.L_x_44:
        /* <DEDUP_REMOVED lines=13> */
.L_x_47:
[----:B------:R-:W-:-:S13]  /*3340*/  FSETP.GEU.AND P0, PT, R5, R22, PT ;  /* 0x000000160500720b */ /* 0x000fda0003f0e000 */
[----:B------:R2:W-:Y:S01]  /*3350*/  @!P0 STG.E desc[UR18][R28.64], RZ ;  /* 0x000000ff1c008986 */ /* 0x0005e2000c101912 */
[----:B------:R-:W-:-:S03]  /*3360*/  @!P0 MOV R22, R5 ;  /* 0x0000000500168202 */ /* 0x000fc60000000f00 */
[----:B------:R2:W-:Y:S04]  /*3370*/  @!P0 STG.E desc[UR18][R26.64], RZ ;  /* 0x000000ff1a008986 */ /* 0x0005e8000c101912 */
.L_x_41:
[----:B------:R-:W-:Y:S05]  /*3380*/  BSYNC.RECONVERGENT B0 ;  /* 0x0000000000007941 */ /* 0x000fea0003800200 */
.L_x_40:
        /* <DEDUP_REMOVED lines=19> */
.L_x_51:
        /* <DEDUP_REMOVED lines=25> */
.L_x_50:
        /* <DEDUP_REMOVED lines=25> */
.L_x_53:
        /* <DEDUP_REMOVED lines=19> */
.L_x_54:
        /* <DEDUP_REMOVED lines=10> */
.L_x_52:
        /* <DEDUP_REMOVED lines=13> */
.L_x_55:
[----:B------:R-:W-:-:S13]  /*3a80*/  FSETP.GEU.AND P0, PT, R5, R22, PT ;  /* 0x000000160500720b */ /* 0x000fda0003f0e000 */
[----:B-1--4-:R-:W-:Y:S01]  /*3a90*/  @!P0 MOV R7, 0x1 ;  /* 0x0000000100078802 */ /* 0x012fe20000000f00 */
[----:B------:R1:W-:Y:S01]  /*3aa0*/  @!P0 STG.E desc[UR18][R28.64], RZ ;  /* 0x000000ff1c008986 */ /* 0x0003e2000c101912 */
[----:B------:R-:W-:-:S03]  /*3ab0*/  @!P0 MOV R22, R5 ;  /* 0x0000000500168202 */ /* 0x000fc60000000f00 */
[----:B------:R1:W-:Y:S04]  /*3ac0*/  @!P0 STG.E desc[UR18][R26.64], R7 ;  /* 0x000000071a008986 */ /* 0x0003e8000c101912 */
.L_x_49:
[----:B------:R-:W-:Y:S05]  /*3ad0*/  BSYNC.RECONVERGENT B0 ;  /* 0x0000000000007941 */ /* 0x000fea0003800200 */
.L_x_48:
[----:B------:R-:W-:Y:S01]  /*3ae0*/  BAR.SYNC.DEFER_BLOCKING 0x0 ;  /* 0x0000000000007b1d */ /* 0x000fe20000010000 */
[----:B---3--:R-:W-:-:S04]  /*3af0*/  MOV R5, UR22 ;  /* 0x0000001600057c02 */ /* 0x008fc80008000f00 */
[----:B--2---:R-:W-:Y:S01]  /*3b00*/  LEA R4, R5, R24, 0x2 ;  /* 0x0000001805047211 */ /* 0x004fe200078e10ff */
[----:B------:R-:W-:Y:S01]  /*3b10*/  BSSY.RECONVERGENT B0, `(.L_x_56) ;  /* 0x0000075000007945 */ /* 0x000fe20003800200 */
[----:B------:R-:W-:-:S04]  /*3b20*/  MOV R5, UR23 ;  /* 0x0000001700057c02 */ /* 0x000fc80008000f00 */
[----:B01----:R-:W-:Y:S01]  /*3b30*/  LEA R24, R5, R24, 0x2 ;  /* 0x0000001805187211 */ /* 0x003fe200078e10ff */
[----:B------:R-:W0:Y:S04]  /*3b40*/  LDS R4, [R4+0x10] ;  /* 0x0000100004047984 */ /* 0x000e280000000800 */
[----:B0-----:R0:W-:Y:S01]  /*3b50*/  STS [R23], R4 ;  /* 0x0000000417007388 */ /* 0x0011e20000000800 */
        /* <DEDUP_REMOVED lines=8> */
[----:B------:R-:W1:Y:S01]  /*3be0*/  S2UR UR8, SR_CgaCtaId ;  /* 0x00000000000879c3 */ /* 0x000e620000008800 */
[----:B------:R-:W-:Y:S01]  /*3bf0*/  ULOP3.LUT UR5, UR20, 0xfffffff8, URZ, 0xc0, !UPT ;  /* 0xfffffff814057892 */ /* 0x000fe2000f8ec0ff */
[----:B------:R-:W-:Y:S01]  /*3c00*/  MOV R17, RZ ;  /* 0x000000ff00117202 */ /* 0x000fe20000000f00 */
[----:B------:R-:W-:Y:S01]  /*3c10*/  UMOV UR7, 0x400 ;  /* 0x0000040000077882 */ /* 0x000fe20000000000 */
[----:B------:R-:W-:Y:S02]  /*3c20*/  ULOP3.LUT UR4, UR20, 0x3ffff8, URZ, 0xc0, !UPT ;  /* 0x003ffff814047892 */ /* 0x000fe4000f8ec0ff */
[----:B------:R-:W-:Y:S02]  /*3c30*/  UIADD3 UR5, UPT, UPT, -UR5, URZ, URZ ;  /* 0x000000ff05057290 */ /* 0x000fe4000fffe1ff */
[----:B-1----:R-:W-:-:S12]  /*3c40*/  ULEA UR7, UR8, UR7, 0x18 ;  /* 0x0000000708077291 */ /* 0x002fd8000f8ec0ff */
.L_x_59:
[----:B------:R-:W-:Y:S02]  /*3c50*/  ULEA UR8, UR20, UR7, 0x4 ;  /* 0x0000000714087291 */ /* 0x000fe4000f8e20ff */
[----:B0---4-:R-:W-:Y:S01]  /*3c60*/  LDS.128 R4, [UR7] ;  /* 0x00000007ff047984 */ /* 0x011fe20008000c00 */
[----:B------:R-:W-:-:S03]  /*3c70*/  UIADD3 UR5, UPT, UPT, UR5, 0x8, URZ ;  /* 0x0000000805057890 */ /* 0x000fc6000fffe0ff */
[----:B------:R-:W-:Y:S01]  /*3c80*/  LDS.128 R12, [UR7+0x10] ;  /* 0x00001007ff0c7984 */ /* 0x000fe20008000c00 */
[----:B------:R-:W-:Y:S02]  /*3c90*/  UISETP.NE.AND UP0, UPT, UR5, URZ, UPT ;  /* 0x000000ff0500728c */ /* 0x000fe4000bf05270 */
[----:B------:R-:W-:Y:S01]  /*3ca0*/  UIADD3 UR7, UPT, UPT, UR7, 0x20, URZ ;  /* 0x0000002007077890 */ /* 0x000fe2000fffe0ff */
[----:B------:R-:W0:Y:S02]  /*3cb0*/  LDS.128 R8, [UR8] ;  /* 0x00000008ff087984 */ /* 0x000e240008000c00 */
        /* <DEDUP_REMOVED lines=18> */
.L_x_58:
[----:B------:R-:W-:Y:S05]  /*3de0*/  BRA.U !UP1, `(.L_x_60) ;  /* 0x0000000109d47547 */ /* 0x000fea000b800000 */
[----:B------:R-:W-:Y:S02]  /*3df0*/  UISETP.GE.U32.AND UP0, UPT, UR9, 0x4, UPT ;  /* 0x000000040900788c */ /* 0x000fe4000bf06070 */
[----:B------:R-:W-:-:S04]  /*3e00*/  ULOP3.LUT UR8, UR20, 0x3, URZ, 0xc0, !UPT ;  /* 0x0000000314087892 */ /* 0x000fc8000f8ec0ff */
[----:B------:R-:W-:-:S03]  /*3e10*/  UISETP.NE.AND UP1, UPT, UR8, URZ, UPT ;  /* 0x000000ff0800728c */ /* 0x000fc6000bf25270 */
[----:B------:R-:W-:Y:S08]  /*3e20*/  BRA.U !UP0, `(.L_x_61) ;  /* 0x0000000108507547 */ /* 0x000ff0000b800000 */
[----:B------:R-:W1:Y:S01]  /*3e30*/  S2UR UR7, SR_CgaCtaId ;  /* 0x00000000000779c3 */ /* 0x000e620000008800 */
[----:B------:R-:W-:Y:S02]  /*3e40*/  UMOV UR5, 0x400 ;  /* 0x0000040000057882 */ /* 0x000fe40000000000 */
[----:B-1----:R-:W-:Y:S02]  /*3e50*/  ULEA UR5, UR7, UR5, 0x18 ;  /* 0x0000000507057291 */ /* 0x002fe4000f8ec0ff */
[----:B------:R-:W-:Y:S02]  /*3e60*/  ULEA UR7, UR4, UR6, 0x2 ;  /* 0x0000000604077291 */ /* 0x000fe4000f8e10ff */
[----:B------:R-:W-:Y:S02]  /*3e70*/  ULEA UR5, UR4, UR5, 0x2 ;  /* 0x0000000504057291 */ /* 0x000fe4000f8e10ff */
[----:B------:R-:W-:-:S05]  /*3e80*/  UIADD3 UR4, UPT, UPT, UR4, 0x4, URZ ;  /* 0x0000000404047890 */ /* 0x000fca000fffe0ff */
[----:B------:R-:W-:Y:S04]  /*3e90*/  LDS R9, [UR7] ;  /* 0x00000007ff097984 */ /* 0x000fe80008000800 */
[----:B----4-:R-:W1:Y:S04]  /*3ea0*/  LDS.64 R6, [UR5] ;  /* 0x00000005ff067984 */ /* 0x010e680008000a00 */
[----:B------:R-:W2:Y:S04]  /*3eb0*/  LDS R8, [UR7+0x4] ;  /* 0x00000407ff087984 */ /* 0x000ea80008000800 */
[----:B------:R-:W-:Y:S04]  /*3ec0*/  LDS R11, [UR7+0x8] ;  /* 0x00000807ff0b7984 */ /* 0x000fe80008000800 */
[----:B0-----:R-:W0:Y:S04]  /*3ed0*/  LDS.64 R4, [UR5+0x8] ;  /* 0x00000805ff047984 */ /* 0x001e280008000a00 */
        /* <DEDUP_REMOVED lines=9> */
.L_x_61:
[----:B------:R-:W-:Y:S05]  /*3f70*/  BRA.U !UP1, `(.L_x_60) ;  /* 0x0000000109707547 */ /* 0x000fea000b800000 */
[----:B------:R-:W-:Y:S02]  /*3f80*/  UISETP.NE.AND UP1, UPT, UR8, 0x1, UPT ;  /* 0x000000010800788c */ /* 0x000fe4000bf25270 */
[----:B------:R-:W-:-:S04]  /*3f90*/  ULOP3.LUT UR5, UR20, 0x1, URZ, 0xc0, !UPT ;  /* 0x0000000114057892 */ /* 0x000fc8000f8ec0ff */
[----:B------:R-:W-:-:S04]  /*3fa0*/  UISETP.NE.U32.AND UP0, UPT, UR5, 0x1, UPT ;  /* 0x000000010500788c */ /* 0x000fc8000bf05070 */
[----:B------:R-:W-:Y:S01]  /*3fb0*/  UISETP.NE.U32.AND.EX UP0, UPT, URZ, URZ, UPT, UP0 ;  /* 0x000000ffff00728c */ /* 0x000fe2000bf05100 */
[----:B------:R-:W-:Y:S10]  /*3fc0*/  BRA.U !UP1, `(.L_x_62) ;  /* 0x0000000109347547 */ /* 0x000ff4000b800000 */
[----:B------:R-:W1:Y:S01]  /*3fd0*/  S2UR UR7, SR_CgaCtaId ;  /* 0x00000000000779c3 */ /* 0x000e620000008800 */
[----:B------:R-:W-:Y:S02]  /*3fe0*/  UMOV UR5, 0x400 ;  /* 0x0000040000057882 */ /* 0x000fe40000000000 */
[----:B-1----:R-:W-:Y:S02]  /*3ff0*/  ULEA UR5, UR7, UR5, 0x18 ;  /* 0x0000000507057291 */ /* 0x002fe4000f8ec0ff */
[----:B------:R-:W-:Y:S02]  /*4000*/  ULEA UR7, UR4, UR6, 0x2 ;  /* 0x0000000604077291 */ /* 0x000fe4000f8e10ff */
[----:B------:R-:W-:Y:S02]  /*4010*/  ULEA UR5, UR4, UR5, 0x2 ;  /* 0x0000000504057291 */ /* 0x000fe4000f8e10ff */
[----:B------:R-:W-:-:S05]  /*4020*/  UIADD3 UR4, UPT, UPT, UR4, 0x2, URZ ;  /* 0x0000000204047890 */ /* 0x000fca000fffe0ff */
[----:B----4-:R-:W-:Y:S04]  /*4030*/  LDS R7, [UR7] ;  /* 0x00000007ff077984 */ /* 0x010fe80008000800 */
[----:B0-----:R-:W0:Y:S04]  /*4040*/  LDS.64 R4, [UR5] ;  /* 0x00000005ff047984 */ /* 0x001e280008000a00 */
[----:B------:R-:W1:Y:S01]  /*4050*/  LDS R6, [UR7+0x4] ;  /* 0x00000407ff067984 */ /* 0x000e620008000800 */
[----:B0-----:R-:W-:Y:S01]  /*4060*/  FADD R4, R7, -R4 ;  /* 0x8000000407047221 */ /* 0x001fe20000000000 */
[----:B-1----:R-:W-:-:S03]  /*4070*/  FADD R5, R6, -R5 ;  /* 0x8000000506057221 */ /* 0x002fc60000000000 */
[----:B------:R-:W-:-:S04]  /*4080*/  FADD R4, R17, |R4| ;  /* 0x4000000411047221 */ /* 0x000fc80000000000 */
[----:B------:R-:W-:-:S07]  /*4090*/  FADD R17, R4, |R5| ;  /* 0x4000000504117221 */ /* 0x000fce0000000000 */
.L_x_62:
[----:B------:R-:W-:Y:S05]  /*40a0*/  BRA.U UP0, `(.L_x_60) ;  /* 0x0000000100247547 */ /* 0x000fea000b800000 */
[----:B------:R-:W1:Y:S01]  /*40b0*/  S2UR UR7, SR_CgaCtaId ;  /* 0x00000000000779c3 */ /* 0x000e620000008800 */
[----:B------:R-:W-:Y:S02]  /*40c0*/  UMOV UR5, 0x400 ;  /* 0x0000040000057882 */ /* 0x000fe40000000000 */
[----:B-1----:R-:W-:Y:S02]  /*40d0*/  ULEA UR5, UR7, UR5, 0x18 ;  /* 0x0000000507057291 */ /* 0x002fe4000f8ec0ff */
[----:B------:R-:W-:Y:S02]  /*40e0*/  ULEA UR7, UR4, UR6, 0x2 ;  /* 0x0000000604077291 */ /* 0x000fe4000f8e10ff */
[----:B------:R-:W-:-:S07]  /*40f0*/  ULEA UR4, UR4, UR5, 0x2 ;  /* 0x0000000504047291 */ /* 0x000fce000f8e10ff */
[----:B0-----:R-:W-:Y:S04]  /*4100*/  LDS R4, [UR7] ;  /* 0x00000007ff047984 */ /* 0x001fe80008000800 */
[----:B------:R-:W0:Y:S02]  /*4110*/  LDS R5, [UR4] ;  /* 0x00000004ff057984 */ /* 0x000e240008000800 */
[----:B0-----:R-:W-:-:S04]  /*4120*/  FADD R4, R4, -R5 ;  /* 0x8000000504047221 */ /* 0x001fc80000000000 */
[----:B------:R-:W-:-:S07]  /*4130*/  FADD R17, R17, |R4| ;  /* 0x4000000411117221 */ /* 0x000fce0000000000 */
.L_x_60:
[----:B------:R-:W-:-:S04]  /*4140*/  I2FP.F32.U32 R8, UR20 ;  /* 0x0000001400087c45 */ /* 0x000fc80008201000 */
[----:B------:R-:W0:Y:S08]  /*4150*/  MUFU.RCP R5, R8 ;  /* 0x0000000800057308 */ /* 0x000e300000001000 */
[----:B------:R-:W1:Y:S01]  /*4160*/  FCHK P0, R17, R8 ;  /* 0x0000000811007302 */ /* 0x000e620000000000 */
[----:B0-----:R-:W-:-:S04]  /*4170*/  FFMA R4, -R8, R5, 1 ;  /* 0x3f80000008047423 */ /* 0x001fc80000000105 */
[----:B------:R-:W-:-:S04]  /*4180*/  FFMA R4, R5, R4, R5 ;  /* 0x0000000405047223 */ /* 0x000fc80000000005 */
[----:B------:R-:W-:-:S04]  /*4190*/  FFMA R5, R4, R17, RZ ;  /* 0x0000001104057223 */ /* 0x000fc800000000ff */
[----:B------:R-:W-:-:S04]  /*41a0*/  FFMA R6, -R8, R5, R17 ;  /* 0x0000000508067223 */ /* 0x000fc80000000111 */
[----:B------:R-:W-:Y:S01]  /*41b0*/  FFMA R5, R4, R6, R5 ;  /* 0x0000000604057223 */ /* 0x000fe20000000005 */
[----:B-1----:R-:W-:Y:S06]  /*41c0*/  @!P0 BRA `(.L_x_63) ;  /* 0x0000000000108947 */ /* 0x002fec0003800000 */
[----:B------:R-:W-:Y:S02]  /*41d0*/  MOV R4, R17 ;  /* 0x0000001100047202 */ /* 0x000fe40000000f00 */
[----:B------:R-:W-:Y:S02]  /*41e0*/  MOV R5, R8 ;  /* 0x0000000800057202 */ /* 0x000fe40000000f00 */
[----:B------:R-:W-:-:S07]  /*41f0*/  MOV R6, 0x4210 ;  /* 0x0000421000067802 */ /* 0x000fce0000000f00 */
[----:B----4-:R-:W-:Y:S05]  /*4200*/  CALL.REL.NOINC `($__internal_0_$__cuda_sm3x_div_rn_noftz_f32_slowpath) ;  /* 0x00000010005c7944 */ /* 0x010fea0003c00000 */
.L_x_63:
[----:B------:R-:W-:-:S13]  /*4210*/  FSETP.GEU.AND P0, PT, R5, R22, PT ;  /* 0x000000160500720b */ /* 0x000fda0003f0e000 */
[----:B----4-:R-:W-:Y:S02]  /*4220*/  @!P0 MOV R7, 0xffffffff ;  /* 0xffffffff00078802 */ /* 0x010fe40000000f00 */
[----:B------:R-:W-:-:S03]  /*4230*/  @!P0 MOV R22, R5 ;  /* 0x0000000500168202 */ /* 0x000fc60000000f00 */
[----:B------:R1:W-:Y:S04]  /*4240*/  @!P0 STG.E desc[UR18][R28.64], R7 ;  /* 0x000000071c008986 */ /* 0x0003e8000c101912 */
[----:B------:R1:W-:Y:S02]  /*4250*/  @!P0 STG.E desc[UR18][R26.64], R7 ;  /* 0x000000071a008986 */ /* 0x0003e4000c101912 */
.L_x_57:
[----:B------:R-:W-:Y:S05]  /*4260*/  BSYNC.RECONVERGENT B0 ;  /* 0x0000000000007941 */ /* 0x000fea0003800200 */
.L_x_56:
[----:B------:R-:W-:Y:S06]  /*4270*/  BAR.SYNC.DEFER_BLOCKING 0x0 ;  /* 0x0000000000007b1d */ /* 0x000fec0000010000 */
[----:B------:R-:W-:Y:S01]  /*4280*/  BSSY.RECONVERGENT B0, `(.L_x_64) ;  /* 0x0000073000007945 */ /* 0x000fe20003800200 */
[----:B0-----:R-:W0:Y:S04]  /*4290*/  LDS R4, [R24+0xc] ;  /* 0x00000c0018047984 */ /* 0x001e280000000800 */
        /* <DEDUP_REMOVED lines=9> */
[----:B------:R-:W2:Y:S01]  /*4330*/  S2UR UR8, SR_CgaCtaId ;  /* 0x00000000000879c3 */ /* 0x000ea20000008800 */
[----:B------:R-:W-:Y:S01]  /*4340*/  ULOP3.LUT UR5, UR20, 0xfffffff8, URZ, 0xc0, !UPT ;  /* 0xfffffff814057892 */ /* 0x000fe2000f8ec0ff */
[----:B------:R-:W-:Y:S01]  /*4350*/  MOV R17, RZ ;  /* 0x000000ff00117202 */ /* 0x000fe20000000f00 */
[----:B------:R-:W-:Y:S01]  /*4360*/  UMOV UR7, 0x400 ;  /* 0x0000040000077882 */ /* 0x000fe20000000000 */
[----:B------:R-:W-:Y:S02]  /*4370*/  ULOP3.LUT UR4, UR20, 0x3ffff8, URZ, 0xc0, !UPT ;  /* 0x003ffff814047892 */ /* 0x000fe4000f8ec0ff */
[----:B------:R-:W-:Y:S02]  /*4380*/  UIADD3 UR5, UPT, UPT, -UR5, URZ, URZ ;  /* 0x000000ff05057290 */ /* 0x000fe4000fffe1ff */
[----:B--2---:R-:W-:-:S12]  /*4390*/  ULEA UR7, UR8, UR7, 0x18 ;  /* 0x0000000708077291 */ /* 0x004fd8000f8ec0ff */
.L_x_67:
[----:B------:R-:W-:Y:S02]  /*43a0*/  ULEA UR8, UR20, UR7, 0x4 ;  /* 0x0000000714087291 */ /* 0x000fe4000f8e20ff */
[----:B01--4-:R-:W-:Y:S01]  /*43b0*/  LDS.128 R4, [UR7] ;  /* 0x00000007ff047984 */ /* 0x013fe20008000c00 */
        /* <DEDUP_REMOVED lines=23> */
.L_x_66:
[----:B------:R-:W-:Y:S05]  /*4530*/  BRA.U !UP1, `(.L_x_68) ;  /* 0x0000000109d47547 */ /* 0x000fea000b800000 */
[----:B------:R-:W-:Y:S02]  /*4540*/  UISETP.GE.U32.AND UP0, UPT, UR9, 0x4, UPT ;  /* 0x000000040900788c */ /* 0x000fe4000bf06070 */
[----:B------:R-:W-:-:S04]  /*4550*/  ULOP3.LUT UR8, UR20, 0x3, URZ, 0xc0, !UPT ;  /* 0x0000000314087892 */ /* 0x000fc8000f8ec0ff */
[----:B------:R-:W-:-:S03]  /*4560*/  UISETP.NE.AND UP1, UPT, UR8, URZ, UPT ;  /* 0x000000ff0800728c */ /* 0x000fc6000bf25270 */
[----:B------:R-:W-:Y:S08]  /*4570*/  BRA.U !UP0, `(.L_x_69) ;  /* 0x0000000108507547 */ /* 0x000ff0000b800000 */
[----:B------:R-:W2:Y:S01]  /*4580*/  S2UR UR7, SR_CgaCtaId ;  /* 0x00000000000779c3 */ /* 0x000ea20000008800 */
[----:B------:R-:W-:Y:S02]  /*4590*/  UMOV UR5, 0x400 ;  /* 0x0000040000057882 */ /* 0x000fe40000000000 */
[----:B--2---:R-:W-:Y:S02]  /*45a0*/  ULEA UR5, UR7, UR5, 0x18 ;  /* 0x0000000507057291 */ /* 0x004fe4000f8ec0ff */
[----:B------:R-:W-:Y:S02]  /*45b0*/  ULEA UR7, UR4, UR6, 0x2 ;  /* 0x0000000604077291 */ /* 0x000fe4000f8e10ff */
[----:B------:R-:W-:Y:S02]  /*45c0*/  ULEA UR5, UR4, UR5, 0x2 ;  /* 0x0000000504057291 */ /* 0x000fe4000f8e10ff */
[----:B------:R-:W-:-:S05]  /*45d0*/  UIADD3 UR4, UPT, UPT, UR4, 0x4, URZ ;  /* 0x0000000404047890 */ /* 0x000fca000fffe0ff */
[----:B------:R-:W-:Y:S04]  /*45e0*/  LDS R9, [UR7] ;  /* 0x00000007ff097984 */ /* 0x000fe80008000800 */
[----:B-1--4-:R-:W1:Y:S04]  /*45f0*/  LDS.64 R6, [UR5] ;  /* 0x00000005ff067984 */ /* 0x012e680008000a00 */
        /* <DEDUP_REMOVED lines=12> */
.L_x_69:
[----:B------:R-:W-:Y:S05]  /*46c0*/  BRA.U !UP1, `(.L_x_68) ;  /* 0x0000000109707547 */ /* 0x000fea000b800000 */
[----:B------:R-:W-:Y:S02]  /*46d0*/  UISETP.NE.AND UP1, UPT, UR8, 0x1, UPT ;  /* 0x000000010800788c */ /* 0x000fe4000bf25270 */
[----:B------:R-:W-:-:S04]  /*46e0*/  ULOP3.LUT UR5, UR20, 0x1, URZ, 0xc0, !UPT ;  /* 0x0000000114057892 */ /* 0x000fc8000f8ec0ff */
[----:B------:R-:W-:-:S04]  /*46f0*/  UISETP.NE.U32.AND UP0, UPT, UR5, 0x1, UPT ;  /* 0x000000010500788c */ /* 0x000fc8000bf05070 */
[----:B------:R-:W-:Y:S01]  /*4700*/  UISETP.NE.U32.AND.EX UP0, UPT, URZ, URZ, UPT, UP0 ;  /* 0x000000ffff00728c */ /* 0x000fe2000bf05100 */
[----:B------:R-:W-:Y:S10]  /*4710*/  BRA.U !UP1, `(.L_x_70) ;  /* 0x0000000109347547 */ /* 0x000ff4000b800000 */
[----:B------:R-:W2:Y:S01]  /*4720*/  S2UR UR7, SR_CgaCtaId ;  /* 0x00000000000779c3 */ /* 0x000ea20000008800 */
[----:B------:R-:W-:Y:S02]  /*4730*/  UMOV UR5, 0x400 ;  /* 0x0000040000057882 */ /* 0x000fe40000000000 */
[----:B--2---:R-:W-:Y:S02]  /*4740*/  ULEA UR5, UR7, UR5, 0x18 ;  /* 0x0000000507057291 */ /* 0x004fe4000f8ec0ff */
[----:B------:R-:W-:Y:S02]  /*4750*/  ULEA UR7, UR4, UR6, 0x2 ;  /* 0x0000000604077291 */ /* 0x000fe4000f8e10ff */
[----:B------:R-:W-:Y:S02]  /*4760*/  ULEA UR5, UR4, UR5, 0x2 ;  /* 0x0000000504057291 */ /* 0x000fe4000f8e10ff */
[----:B------:R-:W-:-:S05]  /*4770*/  UIADD3 UR4, UPT, UPT, UR4, 0x2, URZ ;  /* 0x0000000204047890 */ /* 0x000fca000fffe0ff */
[----:B-1--4-:R-:W-:Y:S04]  /*4780*/  LDS R7, [UR7] ;  /* 0x00000007ff077984 */ /* 0x012fe80008000800 */
[----:B0-----:R-:W0:Y:S04]  /*4790*/  LDS.64 R4, [UR5] ;  /* 0x00000005ff047984 */ /* 0x001e280008000a00 */
[----:B------:R-:W1:Y:S01]  /*47a0*/  LDS R6, [UR7+0x4] ;  /* 0x00000407ff067984 */ /* 0x000e620008000800 */
[----:B0-----:R-:W-:Y:S01]  /*47b0*/  FADD R4, R7, -R4 ;  /* 0x8000000407047221 */ /* 0x001fe20000000000 */
[----:B-1----:R-:W-:-:S03]  /*47c0*/  FADD R5, R6, -R5 ;  /* 0x8000000506057221 */ /* 0x002fc60000000000 */
[----:B------:R-:W-:-:S04]  /*47d0*/  FADD R4, R17, |R4| ;  /* 0x4000000411047221 */ /* 0x000fc80000000000 */
[----:B------:R-:W-:-:S07]  /*47e0*/  FADD R17, R4, |R5| ;  /* 0x4000000504117221 */ /* 0x000fce0000000000 */
.L_x_70:
[----:B------:R-:W-:Y:S05]  /*47f0*/  BRA.U UP0, `(.L_x_68) ;  /* 0x0000000100247547 */ /* 0x000fea000b800000 */
[----:B------:R-:W2:Y:S01]  /*4800*/  S2UR UR7, SR_CgaCtaId ;  /* 0x00000000000779c3 */ /* 0x000ea20000008800 */
[----:B------:R-:W-:Y:S02]  /*4810*/  UMOV UR5, 0x400 ;  /* 0x0000040000057882 */ /* 0x000fe40000000000 */
[----:B--2---:R-:W-:Y:S02]  /*4820*/  ULEA UR5, UR7, UR5, 0x18 ;  /* 0x0000000507057291 */ /* 0x004fe4000f8ec0ff */
[----:B------:R-:W-:Y:S02]  /*4830*/  ULEA UR7, UR4, UR6, 0x2 ;  /* 0x0000000604077291 */ /* 0x000fe4000f8e10ff */
[----:B------:R-:W-:-:S07]  /*4840*/  ULEA UR4, UR4, UR5, 0x2 ;  /* 0x0000000504047291 */ /* 0x000fce000f8e10ff */
[----:B0-----:R-:W-:Y:S04]  /*4850*/  LDS R4, [UR7] ;  /* 0x00000007ff047984 */ /* 0x001fe80008000800 */
[----:B------:R-:W0:Y:S02]  /*4860*/  LDS R5, [UR4] ;  /* 0x00000004ff057984 */ /* 0x000e240008000800 */
[----:B0-----:R-:W-:-:S04]  /*4870*/  FADD R4, R4, -R5 ;  /* 0x8000000504047221 */ /* 0x001fc80000000000 */
[----:B------:R-:W-:-:S07]  /*4880*/  FADD R17, R17, |R4| ;  /* 0x4000000411117221 */ /* 0x000fce0000000000 */
.L_x_68:
[----:B------:R-:W-:-:S04]  /*4890*/  I2FP.F32.U32 R8, UR20 ;  /* 0x0000001400087c45 */ /* 0x000fc80008201000 */
[----:B------:R-:W0:Y:S08]  /*48a0*/  MUFU.RCP R5, R8 ;  /* 0x0000000800057308 */ /* 0x000e300000001000 */
[----:B------:R-:W2:Y:S01]  /*48b0*/  FCHK P0, R17, R8 ;  /* 0x0000000811007302 */ /* 0x000ea20000000000 */
[----:B0-----:R-:W-:-:S04]  /*48c0*/  FFMA R4, -R8, R5, 1 ;  /* 0x3f80000008047423 */ /* 0x001fc80000000105 */
[----:B------:R-:W-:-:S04]  /*48d0*/  FFMA R4, R5, R4, R5 ;  /* 0x0000000405047223 */ /* 0x000fc80000000005 */
[----:B------:R-:W-:-:S04]  /*48e0*/  FFMA R5, R4, R17, RZ ;  /* 0x0000001104057223 */ /* 0x000fc800000000ff */
[----:B------:R-:W-:-:S04]  /*48f0*/  FFMA R6, -R8, R5, R17 ;  /* 0x0000000508067223 */ /* 0x000fc80000000111 */
[----:B------:R-:W-:Y:S01]  /*4900*/  FFMA R5, R4, R6, R5 ;  /* 0x0000000604057223 */ /* 0x000fe20000000005 */
[----:B--2---:R-:W-:Y:S06]  /*4910*/  @!P0 BRA `(.L_x_71) ;  /* 0x0000000000108947 */ /* 0x004fec0003800000 */
[----:B------:R-:W-:Y:S02]  /*4920*/  MOV R4, R17 ;  /* 0x0000001100047202 */ /* 0x000fe40000000f00 */
[----:B------:R-:W-:Y:S02]  /*4930*/  MOV R5, R8 ;  /* 0x0000000800057202 */ /* 0x000fe40000000f00 */
[----:B------:R-:W-:-:S07]  /*4940*/  MOV R6, 0x4960 ;  /* 0x0000496000067802 */ /* 0x000fce0000000f00 */
[----:B-1--4-:R-:W-:Y:S05]  /*4950*/  CALL.REL.NOINC `($__internal_0_$__cuda_sm3x_div_rn_noftz_f32_slowpath) ;  /* 0x0000000800887944 */ /* 0x012fea0003c00000 */
.L_x_71:
[----:B------:R-:W-:-:S13]  /*4960*/  FSETP.GEU.AND P0, PT, R5, R22, PT ;  /* 0x000000160500720b */ /* 0x000fda0003f0e000 */
[----:B-1--4-:R-:W-:Y:S02]  /*4970*/  @!P0 MOV R7, 0xffffffff ;  /* 0xffffffff00078802 */ /* 0x012fe40000000f00 */
[----:B------:R-:W-:-:S03]  /*4980*/  @!P0 MOV R22, R5 ;  /* 0x0000000500168202 */ /* 0x000fc60000000f00 */
[----:B------:R2:W-:Y:S04]  /*4990*/  @!P0 STG.E desc[UR18][R28.64], R7 ;  /* 0x000000071c008986 */ /* 0x0005e8000c101912 */
[----:B------:R2:W-:Y:S02]  /*49a0*/  @!P0 STG.E desc[UR18][R26.64], RZ ;  /* 0x000000ff1a008986 */ /* 0x0005e4000c101912 */
.L_x_65:
[----:B------:R-:W-:Y:S05]  /*49b0*/  BSYNC.RECONVERGENT B0 ;  /* 0x0000000000007941 */ /* 0x000fea0003800200 */
.L_x_64:
[----:B------:R-:W-:Y:S06]  /*49c0*/  BAR.SYNC.DEFER_BLOCKING 0x0 ;  /* 0x0000000000007b1d */ /* 0x000fec0000010000 */
[----:B------:R-:W-:Y:S01]  /*49d0*/  BSSY.RECONVERGENT B0, `(.L_x_72) ;  /* 0x0000076000007945 */ /* 0x000fe20003800200 */
[----:B------:R-:W3:Y:S01]  /*49e0*/  S2R R5, SR_TID.X ;  /* 0x0000000000057919 */ /* 0x000ee20000002100 */
[----:B------:R-:W5:Y:S01]  /*49f0*/  LDS R24, [R24+0x10] ;  /* 0x0000100018187984 */ /* 0x000f620000000800 */
[----:B---3--:R-:W-:-:S04]  /*4a00*/  LOP3.LUT R5, R20, RZ, R5, 0xfa, !PT ;  /* 0x000000ff14057212 */ /* 0x008fc800078efa05 */
[----:B------:R-:W-:Y:S01]  /*4a10*/  ISETP.NE.AND P0, PT, R5, RZ, PT ;  /* 0x000000ff0500720c */ /* 0x000fe20003f05270 */
[----:B-----5:R3:W-:Y:S01]  /*4a20*/  STS [R23], R24 ;  /* 0x0000001817007388 */ /* 0x0207e20000000800 */
[----:B------:R-:W-:Y:S11]  /*4a30*/  BAR.SYNC.DEFER_BLOCKING 0x0 ;  /* 0x0000000000007b1d */ /* 0x000ff60000010000 */
[----:B------:R-:W-:Y:S05]  /*4a40*/  @P0 BRA `(.L_x_73) ;  /* 0x0000000400b80947 */ /* 0x000fea0003800000 */
[----:B------:R-:W-:Y:S01]  /*4a50*/  UISETP.GE.U32.AND UP0, UPT, UR20, 0x8, UPT ;  /* 0x000000081400788c */ /* 0x000fe2000bf06070 */
[----:B0--3--:R-:W-:Y:S01]  /*4a60*/  HFMA2 R23, -RZ, RZ, 0, 0 ;  /* 0x00000000ff177431 */ /* 0x009fe200000001ff */
[----:B------:R-:W-:Y:S01]  /*4a70*/  ULOP3.LUT UR9, UR20, 0x7, URZ, 0xc0, !UPT ;  /* 0x0000000714097892 */ /* 0x000fe2000f8ec0ff */
[----:B------:R-:W-:-:S03]  /*4a80*/  UMOV UR4, URZ ;  /* 0x000000ff00047c82 */ /* 0x000fc60008000000 */
[----:B------:R-:W-:-:S03]  /*4a90*/  UISETP.NE.AND UP1, UPT, UR9, URZ, UPT ;  /* 0x000000ff0900728c */ /* 0x000fc6000bf25270 */
[----:B------:R-:W-:Y:S08]  /*4aa0*/  BRA.U !UP0, `(.L_x_74) ;  /* 0x0000000108807547 */ /* 0x000ff0000b800000 */
[----:B------:R-:W0:Y:S01]  /*4ab0*/  S2UR UR8, SR_CgaCtaId ;  /* 0x00000000000879c3 */ /* 0x000e220000008800 */
[----:B------:R-:W-:Y:S01]  /*4ac0*/  ULOP3.LUT UR5, UR20, 0xfffffff8, URZ, 0xc0, !UPT ;  /* 0xfffffff814057892 */ /* 0x000fe2000f8ec0ff */
[----:B------:R-:W-:Y:S01]  /*4ad0*/  MOV R23, RZ ;  /* 0x000000ff00177202 */ /* 0x000fe20000000f00 */
[----:B------:R-:W-:Y:S01]  /*4ae0*/  UMOV UR7, 0x400 ;  /* 0x0000040000077882 */ /* 0x000fe20000000000 */
[----:B------:R-:W-:Y:S02]  /*4af0*/  ULOP3.LUT UR4, UR20, 0x3ffff8, URZ, 0xc0, !UPT ;  /* 0x003ffff814047892 */ /* 0x000fe4000f8ec0ff */
[----:B------:R-:W-:Y:S02]  /*4b00*/  UIADD3 UR5, UPT, UPT, -UR5, URZ, URZ ;  /* 0x000000ff05057290 */ /* 0x000fe4000fffe1ff */
[----:B0-----:R-:W-:-:S12]  /*4b10*/  ULEA UR7, UR8, UR7, 0x18 ;  /* 0x0000000708077291 */ /* 0x001fd8000f8ec0ff */
.L_x_75:
[----:B------:R-:W-:Y:S02]  /*4b20*/  ULEA UR8, UR20, UR7, 0x4 ;  /* 0x0000000714087291 */ /* 0x000fe4000f8e20ff */
[----:B-12-4-:R-:W-:Y:S01]  /*4b30*/  LDS.128 R4, [UR7] ;  /* 0x00000007ff047984 */ /* 0x016fe20008000c00 */
[----:B------:R-:W-:-:S03]  /*4b40*/  UIADD3 UR5, UPT, UPT, UR5, 0x8, URZ ;  /* 0x0000000805057890 */ /* 0x000fc6000fffe0ff */
[----:B------:R-:W-:Y:S01]  /*4b50*/  LDS.128 R12, [UR7+0x10] ;  /* 0x00001007ff0c7984 */ /* 0x000fe20008000c00 */
[----:B------:R-:W-:Y:S02]  /*4b60*/  UISETP.NE.AND UP0, UPT, UR5, URZ, UPT ;  /* 0x000000ff0500728c */ /* 0x000fe4000bf05270 */
[----:B------:R-:W-:Y:S01]  /*4b70*/  UIADD3 UR7, UPT, UPT, UR7, 0x20, URZ ;  /* 0x0000002007077890 */ /* 0x000fe2000fffe0ff */
[----:B------:R-:W0:Y:S04]  /*4b80*/  LDS.128 R8, [UR8] ;  /* 0x00000008ff087984 */ /* 0x000e280008000c00 */
[----:B------:R-:W1:Y:S01]  /*4b90*/  LDS.128 R16, [UR8+0x10] ;  /* 0x00001008ff107984 */ /* 0x000e620008000c00 */
[----:B0-----:R-:W-:Y:S01]  /*4ba0*/  FADD R4, R8, -R4 ;  /* 0x8000000408047221 */ /* 0x001fe20000000000 */
[----:B------:R-:W-:Y:S01]  /*4bb0*/  FADD R5, R9, -R5 ;  /* 0x8000000509057221 */ /* 0x000fe20000000000 */
[----:B------:R-:W-:Y:S01]  /*4bc0*/  FADD R9, R10, -R6 ;  /* 0x800000060a097221 */ /* 0x000fe20000000000 */
[----:B------:R-:W-:Y:S01]  /*4bd0*/  FADD R7, R11, -R7 ;  /* 0x800000070b077221 */ /* 0x000fe20000000000 */
[----:B------:R-:W-:Y:S01]  /*4be0*/  FADD R4, |R4|, R23 ;  /* 0x0000001704047221 */ /* 0x000fe20000000200 */
        /* <DEDUP_REMOVED lines=10> */
[----:B------:R-:W-:Y:S01]  /*4c90*/  FADD R23, R4, |R15| ;  /* 0x4000000f04177221 */ /* 0x000fe20000000000 */
[----:B------:R-:W-:Y:S06]  /*4ca0*/  BRA.U UP0, `(.L_x_75) ;  /* 0xfffffffd009c7547 */ /* 0x000fec000b83ffff */
.L_x_74:
[----:B------:R-:W-:Y:S05]  /*4cb0*/  BRA.U !UP1, `(.L_x_76) ;  /* 0x0000000109d47547 */ /* 0x000fea000b800000 */
[----:B------:R-:W-:Y:S02]  /*4cc0*/  UISETP.GE.U32.AND UP0, UPT, UR9, 0x4, UPT ;  /* 0x000000040900788c */ /* 0x000fe4000bf06070 */
[----:B------:R-:W-:-:S04]  /*4cd0*/  ULOP3.LUT UR8, UR20, 0x3, URZ, 0xc0, !UPT ;  /* 0x0000000314087892 */ /* 0x000fc8000f8ec0ff */
[----:B------:R-:W-:-:S03]  /*4ce0*/  UISETP.NE.AND UP1, UPT, UR8, URZ, UPT ;  /* 0x000000ff0800728c */ /* 0x000fc6000bf25270 */
[----:B------:R-:W-:Y:S08]  /*4cf0*/  BRA.U !UP0, `(.L_x_77) ;  /* 0x0000000108507547 */ /* 0x000ff0000b800000 */
[----:B------:R-:W0:Y:S01]  /*4d00*/  S2UR UR7, SR_CgaCtaId ;  /* 0x00000000000779c3 */ /* 0x000e220000008800 */
[----:B------:R-:W-:Y:S02]  /*4d10*/  UMOV UR5, 0x400 ;  /* 0x0000040000057882 */ /* 0x000fe40000000000 */
[----:B0-----:R-:W-:Y:S02]  /*4d20*/  ULEA UR5, UR7, UR5, 0x18 ;  /* 0x0000000507057291 */ /* 0x001fe4000f8ec0ff */
[----:B------:R-:W-:Y:S02]  /*4d30*/  ULEA UR7, UR4, UR6, 0x2 ;  /* 0x0000000604077291 */ /* 0x000fe4000f8e10ff */
[----:B------:R-:W-:Y:S02]  /*4d40*/  ULEA UR5, UR4, UR5, 0x2 ;  /* 0x0000000504057291 */ /* 0x000fe4000f8e10ff */
[----:B------:R-:W-:-:S05]  /*4d50*/  UIADD3 UR4, UPT, UPT, UR4, 0x4, URZ ;  /* 0x0000000404047890 */ /* 0x000fca000fffe0ff */
[----:B------:R-:W-:Y:S04]  /*4d60*/  LDS R9, [UR7] ;  /* 0x00000007ff097984 */ /* 0x000fe80008000800 */
[----:B------:R-:W0:Y:S04]  /*4d70*/  LDS.64 R4, [UR5] ;  /* 0x00000005ff047984 */ /* 0x000e280008000a00 */
[----:B------:R-:W3:Y:S04]  /*4d80*/  LDS R8, [UR7+0x4] ;  /* 0x00000407ff087984 */ /* 0x000ee80008000800 */
[----:B------:R-:W-:Y:S04]  /*4d90*/  LDS R11, [UR7+0x8] ;  /* 0x00000807ff0b7984 */ /* 0x000fe80008000800 */
[----:B-12-4-:R-:W1:Y:S04]  /*4da0*/  LDS.64 R6, [UR5+0x8] ;  /* 0x00000805ff067984 */ /* 0x016e680008000a00 */
[----:B------:R-:W2:Y:S01]  /*4db0*/  LDS R10, [UR7+0xc] ;  /* 0x00000c07ff0a7984 */ /* 0x000ea20008000800 */
[----:B0-----:R-:W-:-:S04]  /*4dc0*/  FADD R4, R9, -R4 ;  /* 0x8000000409047221 */ /* 0x001fc80000000000 */
[----:B------:R-:W-:Y:S01]  /*4dd0*/  FADD R4, R23, |R4| ;  /* 0x4000000417047221 */ /* 0x000fe20000000000 */
[----:B---3--:R-:W-:-:S04]  /*4de0*/  FADD R5, R8, -R5 ;  /* 0x8000000508057221 */ /* 0x008fc80000000000 */
[----:B------:R-:W-:Y:S01]  /*4df0*/  FADD R4, R4, |R5| ;  /* 0x4000000504047221 */ /* 0x000fe20000000000 */
[----:B-1----:R-:W-:Y:S01]  /*4e00*/  FADD R11, R11, -R6 ;  /* 0x800000060b0b7221 */ /* 0x002fe20000000000 */
[----:B--2---:R-:W-:-:S03]  /*4e10*/  FADD R7, R10, -R7 ;  /* 0x800000070a077221 */ /* 0x004fc60000000000 */
[----:B------:R-:W-:-:S04]  /*4e20*/  FADD R4, R4, |R11| ;  /* 0x4000000b04047221 */ /* 0x000fc80000000000 */
[----:B------:R-:W-:-:S07]  /*4e30*/  FADD R23, R4, |R7| ;  /* 0x4000000704177221 */ /* 0x000fce0000000000 */
.L_x_77:
[----:B------:R-:W-:Y:S05]  /*4e40*/  BRA.U !UP1, `(.L_x_76) ;  /* 0x0000000109707547 */ /* 0x000fea000b800000 */
[----:B------:R-:W-:Y:S02]  /*4e50*/  UISETP.NE.AND UP1, UPT, UR8, 0x1, UPT ;  /* 0x000000010800788c */ /* 0x000fe4000bf25270 */
[----:B------:R-:W-:-:S04]  /*4e60*/  ULOP3.LUT UR5, UR20, 0x1, URZ, 0xc0, !UPT ;  /* 0x0000000114057892 */ /* 0x000fc8000f8ec0ff */
[----:B------:R-:W-:-:S04]  /*4e70*/  UISETP.NE.U32.AND UP0, UPT, UR5, 0x1, UPT ;  /* 0x000000010500788c */ /* 0x000fc8000bf05070 */
[----:B------:R-:W-:Y:S01]  /*4e80*/  UISETP.NE.U32.AND.EX UP0, UPT, URZ, URZ, UPT, UP0 ;  /* 0x000000ffff00728c */ /* 0x000fe2000bf05100 */
[----:B------:R-:W-:Y:S10]  /*4e90*/  BRA.U !UP1, `(.L_x_78) ;  /* 0x0000000109347547 */ /* 0x000ff4000b800000 */
[----:B------:R-:W0:Y:S01]  /*4ea0*/  S2UR UR7, SR_CgaCtaId ;  /* 0x00000000000779c3 */ /* 0x000e220000008800 */
[----:B------:R-:W-:Y:S02]  /*4eb0*/  UMOV UR5, 0x400 ;  /* 0x0000040000057882 */ /* 0x000fe40000000000 */
[----:B0-----:R-:W-:Y:S02]  /*4ec0*/  ULEA UR5, UR7, UR5, 0x18 ;  /* 0x0000000507057291 */ /* 0x001fe4000f8ec0ff */
[----:B------:R-:W-:Y:S02]  /*4ed0*/  ULEA UR7, UR4, UR6, 0x2 ;  /* 0x0000000604077291 */ /* 0x000fe4000f8e10ff */
[----:B------:R-:W-:Y:S02]  /*4ee0*/  ULEA UR5, UR4, UR5, 0x2 ;  /* 0x0000000504057291 */ /* 0x000fe4000f8e10ff */
[----:B------:R-:W-:-:S05]  /*4ef0*/  UIADD3 UR4, UPT, UPT, UR4, 0x2, URZ ;  /* 0x0000000204047890 */ /* 0x000fca000fffe0ff */
[----:B------:R-:W-:Y:S04]  /*4f00*/  LDS R5, [UR7] ;  /* 0x00000007ff057984 */ /* 0x000fe80008000800 */
[----:B-12-4-:R-:W0:Y:S04]  /*4f10*/  LDS.64 R6, [UR5] ;  /* 0x00000005ff067984 */ /* 0x016e280008000a00 */
[----:B------:R-:W1:Y:S01]  /*4f20*/  LDS R4, [UR7+0x4] ;  /* 0x00000407ff047984 */ /* 0x000e620008000800 */
[----:B0-----:R-:W-:Y:S01]  /*4f30*/  FADD R6, R5, -R6 ;  /* 0x8000000605067221 */ /* 0x001fe20000000000 */
[----:B-1----:R-:W-:-:S03]  /*4f40*/  FADD R7, R4, -R7 ;  /* 0x8000000704077221 */ /* 0x002fc60000000000 */
[----:B------:R-:W-:-:S04]  /*4f50*/  FADD R6, R23, |R6| ;  /* 0x4000000617067221 */ /* 0x000fc80000000000 */
[----:B------:R-:W-:-:S07]  /*4f60*/  FADD R23, R6, |R7| ;  /* 0x4000000706177221 */ /* 0x000fce0000000000 */
.L_x_78:
[----:B------:R-:W-:Y:S05]  /*4f70*/  BRA.U UP0, `(.L_x_76) ;  /* 0x0000000100247547 */ /* 0x000fea000b800000 */
[----:B------:R-:W0:Y:S01]  /*4f80*/  S2UR UR7, SR_CgaCtaId ;  /* 0x00000000000779c3 */ /* 0x000e220000008800 */
[----:B------:R-:W-:Y:S02]  /*4f90*/  UMOV UR5, 0x400 ;  /* 0x0000040000057882 */ /* 0x000fe40000000000 */
[----:B0-----:R-:W-:Y:S02]  /*4fa0*/  ULEA UR5, UR7, UR5, 0x18 ;  /* 0x0000000507057291 */ /* 0x001fe4000f8ec0ff */
[----:B------:R-:W-:Y:S02]  /*4fb0*/  ULEA UR7, UR4, UR6, 0x2 ;  /* 0x0000000604077291 */ /* 0x000fe4000f8e10ff */
[----:B------:R-:W-:-:S07]  /*4fc0*/  ULEA UR4, UR4, UR5, 0x2 ;  /* 0x0000000504047291 */ /* 0x000fce000f8e10ff */
[----:B------:R-:W-:Y:S04]  /*4fd0*/  LDS R4, [UR7] ;  /* 0x00000007ff047984 */ /* 0x000fe80008000800 */
[----:B------:R-:W0:Y:S02]  /*4fe0*/  LDS R5, [UR4] ;  /* 0x00000004ff057984 */ /* 0x000e240008000800 */
[----:B0-----:R-:W-:-:S04]  /*4ff0*/  FADD R4, R4, -R5 ;  /* 0x8000000504047221 */ /* 0x001fc80000000000 */
[----:B------:R-:W-:-:S07]  /*5000*/  FADD R23, R23, |R4| ;  /* 0x4000000417177221 */ /* 0x000fce0000000000 */
.L_x_76:
[----:B------:R-:W-:-:S04]  /*5010*/  I2FP.F32.U32 R8, UR20 ;  /* 0x0000001400087c45 */ /* 0x000fc80008201000 */
[----:B------:R-:W0:Y:S08]  /*5020*/  MUFU.RCP R5, R8 ;  /* 0x0000000800057308 */ /* 0x000e300000001000 */
[----:B------:R-:W3:Y:S01]  /*5030*/  FCHK P0, R23, R8 ;  /* 0x0000000817007302 */ /* 0x000ee20000000000 */
[----:B0-----:R-:W-:-:S04]  /*5040*/  FFMA R4, -R8, R5, 1 ;  /* 0x3f80000008047423 */ /* 0x001fc80000000105 */
        /* <DEDUP_REMOVED lines=8> */
[----:B-12-4-:R-:W-:Y:S05]  /*50d0*/  CALL.REL.NOINC `($__internal_0_$__cuda_sm3x_div_rn_noftz_f32_slowpath) ;  /* 0x0000000000a87944 */ /* 0x016fea0003c00000 */
.L_x_79:
[----:B------:R-:W-:-:S13]  /*50e0*/  FSETP.GEU.AND P0, PT, R5, R22, PT ;  /* 0x000000160500720b */ /* 0x000fda0003f0e000 */
[----:B------:R-:W-:Y:S02]  /*50f0*/  @!P0 MOV R5, 0xffffffff ;  /* 0xffffffff00058802 */ /* 0x000fe40000000f00 */
[----:B-12-4-:R-:W-:-:S03]  /*5100*/  @!P0 MOV R7, 0x1 ;  /* 0x0000000100078802 */ /* 0x016fc60000000f00 */
[----:B------:R0:W-:Y:S04]  /*5110*/  @!P0 STG.E desc[UR18][R28.64], R5 ;  /* 0x000000051c008986 */ /* 0x0001e8000c101912 */
[----:B------:R0:W-:Y:S02]  /*5120*/  @!P0 STG.E desc[UR18][R26.64], R7 ;  /* 0x000000071a008986 */ /* 0x0001e4000c101912 */
.L_x_73:
[----:B------:R-:W-:Y:S05]  /*5130*/  BSYNC.RECONVERGENT B0 ;  /* 0x0000000000007941 */ /* 0x000fea0003800200 */
.L_x_72:
[----:B------:R-:W-:Y:S01]  /*5140*/  BAR.SYNC.DEFER_BLOCKING 0x0 ;  /* 0x0000000000007b1d */ /* 0x000fe20000010000 */
[----:B0-----:R-:W-:-:S07]  /*5150*/  LEA R5, R20, R21, 0x1 ;  /* 0x0000001514057211 */ /* 0x001fce00078e08ff */
[----:B------:R-:W0:Y:S01]  /*5160*/  S2UR UR7, SR_CgaCtaId ;  /* 0x00000000000779c3 */ /* 0x000e220000008800 */
[----:B------:R-:W-:Y:S01]  /*5170*/  UMOV UR5, 0x400 ;  /* 0x0000040000057882 */ /* 0x000fe20000000000 */
[----:B------:R-:W-:Y:S01]  /*5180*/  UIMAD UR4, UR22, UR21, URZ ;  /* 0x00000015160472a4 */ /* 0x000fe2000f8e02ff */
[----:B------:R-:W5:Y:S01]  /*5190*/  LDCU.64 UR8, c[0x0][0x398] ;  /* 0x00007300ff0877ac */ /* 0x000f620008000a00 */
[----:B------:R-:W3:Y:S01]  /*51a0*/  LDCU.64 UR10, c[0x0][0x3a0] ;  /* 0x00007400ff0a77ac */ /* 0x000ee20008000a00 */
[----:B-12-4-:R-:W2:Y:S04]  /*51b0*/  LDG.E R26, desc[UR18][R26.64] ;  /* 0x000000121a1a7981 */ /* 0x016ea8000c1e1900 */
[----:B------:R-:W4:Y:S01]  /*51c0*/  LDG.E R28, desc[UR18][R28.64] ;  /* 0x000000121c1c7981 */ /* 0x000f22000c1e1900 */
[----:B------:R-:W-:Y:S01]  /*51d0*/  SHF.L.U64.HI R0, R3, 0x2, R0 ;  /* 0x0000000203007819 */ /* 0x000fe20000010200 */
[----:B0-----:R-:W-:-:S04]  /*51e0*/  ULEA UR5, UR7, UR5, 0x18 ;  /* 0x0000000507057291 */ /* 0x001fc8000f8ec0ff */
[----:B------:R-:W-:Y:S02]  /*51f0*/  ULEA UR5, UR4, UR5, 0x2 ;  /* 0x0000000504057291 */ /* 0x000fe4000f8e10ff */
[----:B------:R-:W-:-:S04]  /*5200*/  USHF.L.U32 UR4, UR4, 0x3, URZ ;  /* 0x0000000304047899 */ /* 0x000fc800080006ff */
[----:B------:R-:W-:Y:S02]  /*5210*/  LEA R21, R21, UR5, 0x2 ;  /* 0x0000000515157c11 */ /* 0x000fe4000f8e10ff */
[----:B--2---:R-:W-:Y:S02]  /*5220*/  IADD3 R5, PT, PT, R5, R26, RZ ;  /* 0x0000001a05057210 */ /* 0x004fe40007ffe0ff */
[----:B----4-:R-:W-:-:S05]  /*5230*/  IADD3 R4, PT, PT, -R28, 0x1, RZ ;  /* 0x000000011c047810 */ /* 0x010fca0007ffe1ff */
[----:B------:R-:W-:-:S05]  /*5240*/  IMAD R4, R4, UR23, R5 ;  /* 0x0000001704047c24 */ /* 0x000fca000f8e0205 */
[----:B------:R-:W-:-:S06]  /*5250*/  LEA R4, R4, UR13, 0x2 ;  /* 0x0000000d04047c11 */ /* 0x000fcc000f8e10ff */
[----:B------:R-:W0:Y:S04]  /*5260*/  LDS R4, [R4+0x4] ;  /* 0x0000040004047984 */ /* 0x000e280000000800 */
[----:B0-----:R-:W-:Y:S01]  /*5270*/  STS [R21], R4 ;  /* 0x0000000415007388 */ /* 0x001fe20000000800 */
[----:B------:R-:W-:Y:S06]  /*5280*/  BAR.SYNC.DEFER_BLOCKING 0x0 ;  /* 0x0000000000007b1d */ /* 0x000fec0000010000 */
[----:B------:R-:W-:Y:S04]  /*5290*/  LDS R5, [R2] ;  /* 0x0000000002057984 */ /* 0x000fe80000000800 */
[----:B------:R-:W0:Y:S02]  /*52a0*/  LDS R6, [R21] ;  /* 0x0000000015067984 */ /* 0x000e240000000800 */
[----:B0-----:R-:W-:Y:S01]  /*52b0*/  FADD R9, R5, -R6 ;  /* 0x8000000605097221 */ /* 0x001fe20000000000 */
[----:B------:R-:W-:-:S04]  /*52c0*/  SHF.L.U32 R6, R3, 0x2, RZ ;  /* 0x0000000203067819 */ /* 0x000fc800000006ff */
[----:B------:R-:W-:Y:S01]  /*52d0*/  STS [R2+UR4], R9 ;  /* 0x0000000902007988 */ /* 0x000fe20008000804 */
[C---:B-----5:R-:W-:Y:S02]  /*52e0*/  IADD3 R4, P0, PT, R6.reuse, UR8, RZ ;  /* 0x0000000806047c10 */ /* 0x060fe4000ff1e0ff */
[----:B---3--:R-:W-:Y:S01]  /*52f0*/  IADD3 R6, P1, PT, R6, UR10, RZ ;  /* 0x0000000a06067c10 */ /* 0x008fe2000ff3e0ff */
[----:B------:R-:W0:Y:S01]  /*5300*/  LDS R8, [R21] ;  /* 0x0000000015087984 */ /* 0x000e220000000800 */
[C---:B------:R-:W-:Y:S02]  /*5310*/  IADD3.X R5, PT, PT, R0.reuse, UR9, RZ, P0, !PT ;  /* 0x0000000900057c10 */ /* 0x040fe400087fe4ff */
[----:B------:R-:W-:-:S03]  /*5320*/  IADD3.X R7, PT, PT, R0, UR11, RZ, P1, !PT ;  /* 0x0000000b00077c10 */ /* 0x000fc60008ffe4ff */
[----:B------:R-:W-:Y:S01]  /*5330*/  STG.E desc[UR18][R4.64], R9 ;  /* 0x0000000904007986 */ /* 0x000fe2000c101912 */
[----:B0-----:R-:W-:-:S05]  /*5340*/  FADD R3, R9, R8 ;  /* 0x0000000809037221 */ /* 0x001fca0000000000 */
[----:B------:R-:W-:Y:S04]  /*5350*/  STG.E desc[UR18][R6.64], R3 ;  /* 0x0000000306007986 */ /* 0x000fe8000c101912 */
[----:B------:R-:W-:Y:S01]  /*5360*/  STS [R21+UR4], R3 ;  /* 0x0000000315007988 */ /* 0x000fe20008000804 */
[----:B------:R-:W-:Y:S05]  /*5370*/  EXIT ;  /* 0x000000000000794d */ /* 0x000fea0003800000 */
        .weak           $__internal_0_$__cuda_sm3x_div_rn_noftz_f32_slowpath
        .type           $__internal_0_$__cuda_sm3x_div_rn_noftz_f32_slowpath,@function
        .size           $__internal_0_$__cuda_sm3x_div_rn_noftz_f32_slowpath,(.L_x_117 - $__internal_0_$__cuda_sm3x_div_rn_noftz_f32_slowpath)
$__internal_0_$__cuda_sm3x_div_rn_noftz_f32_slowpath:
[----:B------:R-:W-:Y:S01]  /*5380*/  SHF.R.U32.HI R7, RZ, 0x17, R5 ;  /* 0x00000017ff077819 */ /* 0x000fe20000011605 */
[----:B------:R-:W-:Y:S01]  /*5390*/  BSSY.RECONVERGENT B1, `(.L_x_80) ;  /* 0x0000062000017945 */ /* 0x000fe20003800200 */
[----:B------:R-:W-:Y:S02]  /*53a0*/  SHF.R.U32.HI R8, RZ, 0x17, R4 ;  /* 0x00000017ff087819 */ /* 0x000fe40000011604 */
[----:B------:R-:W-:Y:S02]  /*53b0*/  LOP3.LUT R7, R7, 0xff, RZ, 0xc0, !PT ;  /* 0x000000ff07077812 */ /* 0x000fe400078ec0ff */
[----:B------:R-:W-:Y:S02]  /*53c0*/  LOP3.LUT R11, R8, 0xff, RZ, 0xc0, !PT ;  /* 0x000000ff080b7812 */ /* 0x000fe400078ec0ff */
[----:B------:R-:W-:Y:S02]  /*53d0*/  IADD3 R10, PT, PT, R7, -0x1, RZ ;  /* 0xffffffff070a7810 */ /* 0x000fe40007ffe0ff */
[----:B------:R-:W-:-:S02]  /*53e0*/  IADD3 R9, PT, PT, R11, -0x1, RZ ;  /* 0xffffffff0b097810 */ /* 0x000fc40007ffe0ff */
[----:B------:R-:W-:-:S04]  /*53f0*/  ISETP.GT.U32.AND P0, PT, R10, 0xfd, PT ;  /* 0x000000fd0a00780c */ /* 0x000fc80003f04070 */
[----:B------:R-:W-:-:S13]  /*5400*/  ISETP.GT.U32.OR P0, PT, R9, 0xfd, P0 ;  /* 0x000000fd0900780c */ /* 0x000fda0000704470 */
[----:B------:R-:W-:Y:S01]  /*5410*/  @!P0 MOV R8, RZ ;  /* 0x000000ff00088202 */ /* 0x000fe20000000f00 */
[----:B------:R-:W-:Y:S06]  /*5420*/  @!P0 BRA `(.L_x_81) ;  /* 0x00000000005c8947 */ /* 0x000fec0003800000 */
[----:B------:R-:W-:Y:S02]  /*5430*/  FSETP.GTU.FTZ.AND P0, PT, |R4|, +INF , PT ;  /* 0x7f8000000400780b */ /* 0x000fe40003f1c200 */
[----:B------:R-:W-:-:S04]  /*5440*/  FSETP.GTU.FTZ.AND P2, PT, |R5|, +INF , PT ;  /* 0x7f8000000500780b */ /* 0x000fc80003f5c200 */
[----:B------:R-:W-:-:S13]  /*5450*/  PLOP3.LUT P0, PT, P0, P2, PT, 0xf8, 0x8f ;  /* 0x00000000008f781c */ /* 0x000fda0000705f70 */
[----:B------:R-:W-:Y:S05]  /*5460*/  @P0 BRA `(.L_x_82) ;  /* 0x00000004004c0947 */ /* 0x000fea0003800000 */
[----:B------:R-:W-:-:S13]  /*5470*/  LOP3.LUT P0, RZ, R5, 0x7fffffff, R4, 0xc8, !PT ;  /* 0x7fffffff05ff7812 */ /* 0x000fda000780c804 */
[----:B------:R-:W-:Y:S05]  /*5480*/  @!P0 BRA `(.L_x_83) ;  /* 0x00000004003c8947 */ /* 0x000fea0003800000 */
[C---:B------:R-:W-:Y:S02]  /*5490*/  FSETP.NEU.FTZ.AND P2, PT, |R4|.reuse, +INF , PT ;  /* 0x7f8000000400780b */ /* 0x040fe40003f5d200 */
[----:B------:R-:W-:Y:S02]  /*54a0*/  FSETP.NEU.FTZ.AND P3, PT, |R5|, +INF , PT ;  /* 0x7f8000000500780b */ /* 0x000fe40003f7d200 */
[----:B------:R-:W-:-:S11]  /*54b0*/  FSETP.NEU.FTZ.AND P0, PT, |R4|, +INF , PT ;  /* 0x7f8000000400780b */ /* 0x000fd60003f1d200 */
[----:B------:R-:W-:Y:S05]  /*54c0*/  @!P3 BRA !P2, `(.L_x_83) ;  /* 0x00000004002cb947 */ /* 0x000fea0005000000 */
[----:B------:R-:W-:-:S04]  /*54d0*/  LOP3.LUT P2, RZ, R4, 0x7fffffff, RZ, 0xc0, !PT ;  /* 0x7fffffff04ff7812 */ /* 0x000fc8000784c0ff */
[----:B------:R-:W-:-:S13]  /*54e0*/  PLOP3.LUT P2, PT, P3, P2, PT, 0x2f, 0xf2 ;  /* 0x0000000000f2781c */ /* 0x000fda0001f44577 */
[----:B------:R-:W-:Y:S05]  /*54f0*/  @P2 BRA `(.L_x_84) ;  /* 0x0000000400182947 */ /* 0x000fea0003800000 */
[----:B------:R-:W-:-:S04]  /*5500*/  LOP3.LUT P2, RZ, R5, 0x7fffffff, RZ, 0xc0, !PT ;  /* 0x7fffffff05ff7812 */ /* 0x000fc8000784c0ff */
[----:B------:R-:W-:-:S13]  /*5510*/  PLOP3.LUT P0, PT, P0, P2, PT, 0x2f, 0xf2 ;  /* 0x0000000000f2781c */ /* 0x000fda0000704577 */
[----:B------:R-:W-:Y:S05]  /*5520*/  @P0 BRA `(.L_x_85) ;  /* 0x0000000400000947 */ /* 0x000fea0003800000 */
[----:B------:R-:W-:Y:S02]  /*5530*/  ISETP.GE.AND P0, PT, R9, RZ, PT ;  /* 0x000000ff0900720c */ /* 0x000fe40003f06270 */
[----:B------:R-:W-:-:S11]  /*5540*/  ISETP.GE.AND P2, PT, R10, RZ, PT ;  /* 0x000000ff0a00720c */ /* 0x000fd60003f46270 */
[----:B------:R-:W-:Y:S01]  /*5550*/  @P0 MOV R8, RZ ;  /* 0x000000ff00080202 */ /* 0x000fe20000000f00 */
[----:B------:R-:W-:Y:S01]  /*5560*/  @!P0 FFMA R4, R4, 1.84467440737095516160e+19, RZ ;  /* 0x5f80000004048823 */ /* 0x000fe200000000ff */
[----:B------:R-:W-:Y:S01]  /*5570*/  @!P0 MOV R8, 0xffffffc0 ;  /* 0xffffffc000088802 */ /* 0x000fe20000000f00 */
[----:B------:R-:W-:-:S03]  /*5580*/  @!P2 FFMA R5, R5, 1.84467440737095516160e+19, RZ ;  /* 0x5f8000000505a823 */ /* 0x000fc600000000ff */
[----:B------:R-:W-:-:S07]  /*5590*/  @!P2 IADD3 R8, PT, PT, R8, 0x40, RZ ;  /* 0x000000400808a810 */ /* 0x000fce0007ffe0ff */
.L_x_81:
[----:B------:R-:W-:Y:S01]  /*55a0*/  LEA R10, R7, 0xc0800000, 0x17 ;  /* 0xc0800000070a7811 */ /* 0x000fe200078eb8ff */
[----:B------:R-:W-:Y:S01]  /*55b0*/  BSSY.RECONVERGENT B2, `(.L_x_86) ;  /* 0x0000036000027945 */ /* 0x000fe20003800200 */
[----:B------:R-:W-:Y:S02]  /*55c0*/  IADD3 R11, PT, PT, R11, -0x7f, RZ ;  /* 0xffffff810b0b7810 */ /* 0x000fe40007ffe0ff */
[----:B------:R-:W-:-:S03]  /*55d0*/  IADD3 R12, PT, PT, -R10, R5, RZ ;  /* 0x000000050a0c7210 */ /* 0x000fc60007ffe1ff */
[C---:B------:R-:W-:Y:S01]  /*55e0*/  IMAD R4, R11.reuse, -0x800000, R4 ;  /* 0xff8000000b047824 */ /* 0x040fe200078e0204 */
[----:B------:R-:W0:Y:S01]  /*55f0*/  MUFU.RCP R5, R12 ;  /* 0x0000000c00057308 */ /* 0x000e220000001000 */
[----:B------:R-:W-:Y:S01]  /*5600*/  FADD.FTZ R9, -R12, -RZ ;  /* 0x800000ff0c097221 */ /* 0x000fe20000010100 */
[----:B------:R-:W-:-:S04]  /*5610*/  IADD3 R11, PT, PT, R11, 0x7f, -R7 ;  /* 0x0000007f0b0b7810 */ /* 0x000fc80007ffe807 */
[----:B------:R-:W-:Y:S01]  /*5620*/  IADD3 R11, PT, PT, R11, R8, RZ ;  /* 0x000000080b0b7210 */ /* 0x000fe20007ffe0ff */
[----:B0-----:R-:W-:-:S04]  /*5630*/  FFMA R10, R5, R9, 1 ;  /* 0x3f800000050a7423 */ /* 0x001fc80000000009 */
[----:B------:R-:W-:-:S04]  /*5640*/  FFMA R5, R5, R10, R5 ;  /* 0x0000000a05057223 */ /* 0x000fc80000000005 */
[----:B------:R-:W-:-:S04]  /*5650*/  FFMA R10, R4, R5, RZ ;  /* 0x00000005040a7223 */ /* 0x000fc800000000ff */
[----:B------:R-:W-:-:S04]  /*5660*/  FFMA R13, R9, R10, R4 ;  /* 0x0000000a090d7223 */ /* 0x000fc80000000004 */
[----:B------:R-:W-:-:S04]  /*5670*/  FFMA R10, R5, R13, R10 ;  /* 0x0000000d050a7223 */ /* 0x000fc8000000000a */
[----:B------:R-:W-:-:S04]  /*5680*/  FFMA R9, R9, R10, R4 ;  /* 0x0000000a09097223 */ /* 0x000fc80000000004 */
[----:B------:R-:W-:-:S05]  /*5690*/  FFMA R4, R5, R9, R10 ;  /* 0x0000000905047223 */ /* 0x000fca000000000a */
[----:B------:R-:W-:-:S04]  /*56a0*/  SHF.R.U32.HI R7, RZ, 0x17, R4 ;  /* 0x00000017ff077819 */ /* 0x000fc80000011604 */
[----:B------:R-:W-:-:S04]  /*56b0*/  LOP3.LUT R7, R7, 0xff, RZ, 0xc0, !PT ;  /* 0x000000ff07077812 */ /* 0x000fc800078ec0ff */
[----:B------:R-:W-:-:S04]  /*56c0*/  IADD3 R12, PT, PT, R7, R11, RZ ;  /* 0x0000000b070c7210 */ /* 0x000fc80007ffe0ff */
[----:B------:R-:W-:-:S04]  /*56d0*/  IADD3 R7, PT, PT, R12, -0x1, RZ ;  /* 0xffffffff0c077810 */ /* 0x000fc80007ffe0ff */
[----:B------:R-:W-:-:S13]  /*56e0*/  ISETP.GE.U32.AND P0, PT, R7, 0xfe, PT ;  /* 0x000000fe0700780c */ /* 0x000fda0003f06070 */
[----:B------:R-:W-:Y:S05]  /*56f0*/  @!P0 BRA `(.L_x_87) ;  /* 0x0000000000808947 */ /* 0x000fea0003800000 */
[----:B------:R-:W-:-:S13]  /*5700*/  ISETP.GT.AND P0, PT, R12, 0xfe, PT ;  /* 0x000000fe0c00780c */ /* 0x000fda0003f04270 */
[----:B------:R-:W-:Y:S05]  /*5710*/  @P0 BRA `(.L_x_88) ;  /* 0x00000000006c0947 */ /* 0x000fea0003800000 */
[----:B------:R-:W-:-:S13]  /*5720*/  ISETP.GE.AND P0, PT, R12, 0x1, PT ;  /* 0x000000010c00780c */ /* 0x000fda0003f06270 */
[----:B------:R-:W-:Y:S05]  /*5730*/  @P0 BRA `(.L_x_89) ;  /* 0x0000000000740947 */ /* 0x000fea0003800000 */
[----:B------:R-:W-:Y:S02]  /*5740*/  ISETP.GE.AND P0, PT, R12, -0x18, PT ;  /* 0xffffffe80c00780c */ /* 0x000fe40003f06270 */
[----:B------:R-:W-:-:S11]  /*5750*/  LOP3.LUT R4, R4, 0x80000000, RZ, 0xc0, !PT ;  /* 0x8000000004047812 */ /* 0x000fd600078ec0ff */
[----:B------:R-:W-:Y:S05]  /*5760*/  @!P0 BRA `(.L_x_89) ;  /* 0x0000000000688947 */ /* 0x000fea0003800000 */
[-CC-:B------:R-:W-:Y:S01]  /*5770*/  FFMA.RZ R7, R5, R9.reuse, R10.reuse ;  /* 0x0000000905077223 */ /* 0x180fe2000000c00a */
[C---:B------:R-:W-:Y:S02]  /*5780*/  ISETP.NE.AND P3, PT, R12.reuse, RZ, PT ;  /* 0x000000ff0c00720c */ /* 0x040fe40003f65270 */
[C---:B------:R-:W-:Y:S02]  /*5790*/  ISETP.NE.AND P2, PT, R12.reuse, RZ, PT ;  /* 0x000000ff0c00720c */ /* 0x040fe40003f45270 */
[----:B------:R-:W-:Y:S01]  /*57a0*/  LOP3.LUT R8, R7, 0x7fffff, RZ, 0xc0, !PT ;  /* 0x007fffff07087812 */ /* 0x000fe200078ec0ff */
[CCC-:B------:R-:W-:Y:S01]  /*57b0*/  FFMA.RP R7, R5.reuse, R9.reuse, R10.reuse ;  /* 0x0000000905077223 */ /* 0x1c0fe2000000800a */
[----:B------:R-:W-:Y:S01]  /*57c0*/  FFMA.RM R10, R5, R9, R10 ;  /* 0x00000009050a7223 */ /* 0x000fe2000000400a */
[----:B------:R-:W-:Y:S02]  /*57d0*/  IADD3 R5, PT, PT, R12, 0x20, RZ ;  /* 0x000000200c057810 */ /* 0x000fe40007ffe0ff */
[----:B------:R-:W-:-:S02]  /*57e0*/  LOP3.LUT R8, R8, 0x800000, RZ, 0xfc, !PT ;  /* 0x0080000008087812 */ /* 0x000fc400078efcff */
[----:B------:R-:W-:Y:S02]  /*57f0*/  IADD3 R9, PT, PT, -R12, RZ, RZ ;  /* 0x000000ff0c097210 */ /* 0x000fe40007ffe1ff */
[----:B------:R-:W-:Y:S02]  /*5800*/  SHF.L.U32 R5, R8, R5, RZ ;  /* 0x0000000508057219 */ /* 0x000fe400000006ff */
[----:B------:R-:W-:Y:S02]  /*5810*/  FSETP.NEU.FTZ.AND P0, PT, R7, R10, PT ;  /* 0x0000000a0700720b */ /* 0x000fe40003f1d000 */
[----:B------:R-:W-:Y:S02]  /*5820*/  SEL R7, R9, RZ, P3 ;  /* 0x000000ff09077207 */ /* 0x000fe40001800000 */
[----:B------:R-:W-:Y:S02]  /*5830*/  ISETP.NE.AND P2, PT, R5, RZ, P2 ;  /* 0x000000ff0500720c */ /* 0x000fe40001745270 */
[----:B------:R-:W-:-:S02]  /*5840*/  SHF.R.U32.HI R7, RZ, R7, R8 ;  /* 0x00000007ff077219 */ /* 0x000fc40000011608 */
[----:B------:R-:W-:Y:S02]  /*5850*/  PLOP3.LUT P0, PT, P0, P2, PT, 0xf8, 0x8f ;  /* 0x00000000008f781c */ /* 0x000fe40000705f70 */
[----:B------:R-:W-:Y:S02]  /*5860*/  SHF.R.U32.HI R8, RZ, 0x1, R7 ;  /* 0x00000001ff087819 */ /* 0x000fe40000011607 */
[----:B------:R-:W-:-:S04]  /*5870*/  SEL R5, RZ, 0x1, !P0 ;  /* 0x00000001ff057807 */ /* 0x000fc80004000000 */
[----:B------:R-:W-:-:S04]  /*5880*/  LOP3.LUT R10, R5, 0x1, R8, 0xf8, !PT ;  /* 0x00000001050a7812 */ /* 0x000fc800078ef808 */
[----:B------:R-:W-:-:S04]  /*5890*/  LOP3.LUT R7, R10, R7, RZ, 0xc0, !PT ;  /* 0x000000070a077212 */ /* 0x000fc800078ec0ff */
[----:B------:R-:W-:-:S04]  /*58a0*/  IADD3 R7, PT, PT, R8, R7, RZ ;  /* 0x0000000708077210 */ /* 0x000fc80007ffe0ff */
[----:B------:R-:W-:Y:S01]  /*58b0*/  LOP3.LUT R4, R7, R4, RZ, 0xfc, !PT ;  /* 0x0000000407047212 */ /* 0x000fe200078efcff */
[----:B------:R-:W-:Y:S06]  /*58c0*/  BRA `(.L_x_89) ;  /* 0x0000000000107947 */ /* 0x000fec0003800000 */
.L_x_88:
[----:B------:R-:W-:-:S04]  /*58d0*/  LOP3.LUT R4, R4, 0x80000000, RZ, 0xc0, !PT ;  /* 0x8000000004047812 */ /* 0x000fc800078ec0ff */
[----:B------:R-:W-:Y:S01]  /*58e0*/  LOP3.LUT R4, R4, 0x7f800000, RZ, 0xfc, !PT ;  /* 0x7f80000004047812 */ /* 0x000fe200078efcff */
[----:B------:R-:W-:Y:S06]  /*58f0*/  BRA `(.L_x_89) ;  /* 0x0000000000047947 */ /* 0x000fec0003800000 */
.L_x_87:
[----:B------:R-:W-:-:S07]  /*5900*/  LEA R4, R11, R4, 0x17 ;  /* 0x000000040b047211 */ /* 0x000fce00078eb8ff */
.L_x_89:
[----:B------:R-:W-:Y:S05]  /*5910*/  BSYNC.RECONVERGENT B2 ;  /* 0x0000000000027941 */ /* 0x000fea0003800200 */
.L_x_86:
[----:B------:R-:W-:Y:S05]  /*5920*/  BRA `(.L_x_90) ;  /* 0x0000000000207947 */ /* 0x000fea0003800000 */
.L_x_85:
[----:B------:R-:W-:-:S04]  /*5930*/  LOP3.LUT R4, R5, 0x80000000, R4, 0x48, !PT ;  /* 0x8000000005047812 */ /* 0x000fc800078e4804 */
[----:B------:R-:W-:Y:S01]  /*5940*/  LOP3.LUT R4, R4, 0x7f800000, RZ, 0xfc, !PT ;  /* 0x7f80000004047812 */ /* 0x000fe200078efcff */
[----:B------:R-:W-:Y:S06]  /*5950*/  BRA `(.L_x_90) ;  /* 0x0000000000147947 */ /* 0x000fec0003800000 */
.L_x_84:
[----:B------:R-:W-:Y:S01]  /*5960*/  LOP3.LUT R4, R5, 0x80000000, R4, 0x48, !PT ;  /* 0x8000000005047812 */ /* 0x000fe200078e4804 */
[----:B------:R-:W-:Y:S06]  /*5970*/  BRA `(.L_x_90) ;  /* 0x00000000000c7947 */ /* 0x000fec0003800000 */
.L_x_83:
[----:B------:R-:W0:Y:S01]  /*5980*/  MUFU.RSQ R4, -QNAN ;  /* 0xffc0000000047908 */ /* 0x000e220000001400 */
[----:B------:R-:W-:Y:S05]  /*5990*/  BRA `(.L_x_90) ;  /* 0x0000000000047947 */ /* 0x000fea0003800000 */
.L_x_82:
[----:B------:R-:W-:-:S07]  /*59a0*/  FADD.FTZ R4, R4, R5 ;  /* 0x0000000504047221 */ /* 0x000fce0000010000 */
.L_x_90:
[----:B------:R-:W-:Y:S05]  /*59b0*/  BSYNC.RECONVERGENT B1 ;  /* 0x0000000000017941 */ /* 0x000fea0003800200 */
.L_x_80:
[----:B------:R-:W-:Y:S01]  /*59c0*/  HFMA2 R7, -RZ, RZ, 0, 0 ;  /* 0x00000000ff077431 */ /* 0x000fe200000001ff */
[----:B0-----:R-:W-:-:S03]  /*59d0*/  MOV R5, R4 ;  /* 0x0000000400057202 */ /* 0x001fc60000000f00 */
[----:B------:R-:W-:Y:S05]  /*59e0*/  RET.REL.NODEC R6 `(_Z10predict_mvPfPiS0_S_S_ii) ;  /* 0xffffffa406847950 */ /* 0x000fea0003c3ffff */
.L_x_91:
[----:B------:R-:W-:-:S00]  /*59f0*/  BRA `(.L_x_91) ;  /* 0xfffffffc00fc7947 */ /* 0x000fc0000383ffff */
[----:B------:R-:W-:-:S00]  /*5a00*/  NOP ;  /* 0x0000000000007918 */ /* 0x000fc00000000000 */
[----:B------:R-:W-:-:S00]  /*5a10*/  NOP ;  /* 0x0000000000007918 */ /* 0x000fc00000000000 */
[----:B------:R-:W-:-:S00]  /*5a20*/  NOP ;  /* 0x0000000000007918 */ /* 0x000fc00000000000 */
[----:B------:R-:W-:-:S00]  /*5a30*/  NOP ;  /* 0x0000000000007918 */ /* 0x000fc00000000000 */
[----:B------:R-:W-:-:S00]  /*5a40*/  NOP ;  /* 0x0000000000007918 */ /* 0x000fc00000000000 */
[----:B------:R-:W-:-:S00]  /*5a50*/  NOP ;  /* 0x0000000000007918 */ /* 0x000fc00000000000 */
[----:B------:R-:W-:-:S00]  /*5a60*/  NOP ;  /* 0x0000000000007918 */ /* 0x000fc00000000000 */
[----:B------:R-:W-:-:S00]  /*5a70*/  NOP ;  /* 0x0000000000007918 */ /* 0x000fc00000000000 */
.L_x_117:


//--------------------- .text._Z14predict_motionPfPiS_S_S_ii --------------------------
	.section	.text._Z14predict_motionPfPiS_S_S_ii,"ax",@progbits
	.align	128
        .global         _Z14predict_motionPfPiS_S_S_ii
        .type           _Z14predict_motionPfPiS_S_S_ii,@function
        .size           _Z14predict_motionPfPiS_S_S_ii,(.L_x_118 - _Z14predict_motionPfPiS_S_S_ii)
        .other          _Z14predict_motionPfPiS_S_S_ii,@"STO_CUDA_ENTRY STV_DEFAULT"
_Z14predict_motionPfPiS_S_S_ii:
.text._Z14predict_motionPfPiS_S_S_ii:
[----:B------:R-:W-:Y:S08]  /*0000*/  LDC R1, c[0x0][0x37c] ;  /* 0x0000df00ff017b82 */ /* 0x000ff00000000800 */
[----:B------:R-:W0:Y:S01]  /*0010*/  S2UR UR15, SR_CTAID.Y ;  /* 0x00000000000f79c3 */ /* 0x000e220000002600 */
[----:B------:R-:W1:Y:S01]  /*0020*/  S2R R0, SR_TID.Y ;  /* 0x0000000000007919 */ /* 0x000e620000002200 */
[----:B------:R-:W2:Y:S01]  /*0030*/  LDCU.64 UR12, c[0x0][0x3a8] ;  /* 0x00007500ff0c77ac */ /* 0x000ea20008000a00 */
[----:B------:R-:W-:Y:S01]  /*0040*/  IMAD.MOV.U32 R27, RZ, RZ, RZ ;  /* 0x000000ffff1b7224 */ /* 0x000fe200078e00ff */
[----:B------:R-:W3:Y:S01]  /*0050*/  S2R R24, SR_TID.X ;  /* 0x0000000000187919 */ /* 0x000ee20000002100 */
[----:B------:R-:W4:Y:S03]  /*0060*/  LDCU.64 UR18, c[0x0][0x380] ;  /* 0x00007000ff1277ac */ /* 0x000f260008000a00 */
[----:B------:R-:W5:Y:S01]  /*0070*/  LDC R26, c[0x0][0x360] ;  /* 0x0000d800ff1a7b82 */ /* 0x000f620000000800 */
[----:B------:R-:W5:Y:S01]  /*0080*/  LDCU UR11, c[0x0][0x364] ;  /* 0x00006c80ff0b77ac */ /* 0x000f620008000800 */
[----:B------:R-:W4:Y:S06]  /*0090*/  LDCU UR10, c[0x0][0x374] ;  /* 0x00006e80ff0a77ac */ /* 0x000f2c0008000800 */
[----:B------:R-:W3:Y:S01]  /*00a0*/  S2UR UR16, SR_CTAID.X ;  /* 0x00000000001079c3 */ /* 0x000ee20000002500 */
[----:B------:R-:W4:Y:S01]  /*00b0*/  LDCU UR14, c[0x0][0x370] ;  /* 0x00006e00ff0e77ac */ /* 0x000f220008000800 */
[----:B--2---:R-:W-:Y:S01]  /*00c0*/  USHF.R.S32.HI UR5, URZ, 0x1f, UR12 ;  /* 0x0000001fff057899 */ /* 0x004fe2000801140c */
[----:B------:R-:W-:Y:S01]  /*00d0*/  UMOV UR4, URZ ;  /* 0x000000ff00047c82 */ /* 0x000fe20008000000 */
[----:B0-----:R-:W-:Y:S01]  /*00e0*/  ISETP.NE.AND P0, PT, RZ, UR15, PT ;  /* 0x0000000fff007c0c */ /* 0x001fe2000bf05270 */
[----:B-----5:R-:W-:-:S02]  /*00f0*/  IMAD R2, R26, UR11, RZ ;  /* 0x0000000b1a027c24 */ /* 0x020fc4000f8e02ff */
[-C--:B-1----:R-:W-:Y:S01]  /*0100*/  IMAD R3, R0, R26.reuse, RZ ;  /* 0x0000001a00037224 */ /* 0x082fe200078e02ff */
[----:B----4-:R-:W-:Y:S02]  /*0110*/  UIMAD UR6, UR14, UR15, URZ ;  /* 0x0000000f0e0672a4 */ /* 0x010fe4000f8e02ff */
[C---:B------:R-:W-:Y:S01]  /*0120*/  IMAD.WIDE.U32 R8, R2.reuse, UR14, R26 ;  /* 0x0000000e02087c25 */ /* 0x040fe2000f8e001a */
[----:B------:R-:W-:Y:S02]  /*0130*/  UIMAD UR10, UR10, UR14, URZ ;  /* 0x0000000e0a0a72a4 */ /* 0x000fe4000f8e02ff */
[----:B---3--:R-:W-:Y:S02]  /*0140*/  UIADD3 UR6, UP0, UPT, UR6, UR16, URZ ;  /* 0x0000001006067290 */ /* 0x008fe4000ff1e0ff */
[----:B------:R-:W-:Y:S01]  /*0150*/  ISETP.NE.AND P1, PT, RZ, UR16, PT ;  /* 0x00000010ff007c0c */ /* 0x000fe2000bf25270 */
[----:B------:R-:W-:Y:S01]  /*0160*/  UIMAD UR5, UR5, UR10, URZ ;  /* 0x0000000a050572a4 */ /* 0x000fe2000f8e02ff */
[----:B------:R-:W-:Y:S01]  /*0170*/  IMAD.IADD R6, R3, 0x1, R24 ;  /* 0x0000000103067824 */ /* 0x000fe200078e0218 */
[----:B------:R-:W-:Y:S01]  /*0180*/  UIADD3.X UR7, UPT, UPT, URZ, URZ, URZ, UP0, !UPT ;  /* 0x000000ffff077290 */ /* 0x000fe200087fe4ff */
[----:B------:R-:W-:Y:S01]  /*0190*/  VIADD R14, R9, UR4 ;  /* 0x00000004090e7c36 */ /* 0x000fe20008000000 */
[----:B------:R-:W0:Y:S02]  /*01a0*/  LDCU.64 UR16, c[0x0][0x358] ;  /* 0x00006b00ff1077ac */ /* 0x000e240008000a00 */
[----:B------:R-:W-:Y:S01]  /*01b0*/  UIMAD.WIDE.U32 UR8, UR10, UR12, UR6 ;  /* 0x0000000c0a0872a5 */ /* 0x000fe2000f8e0006 */
[----:B------:R-:W1:Y:S01]  /*01c0*/  S2R R18, SR_CgaCtaId ;  /* 0x0000000000127919 */ /* 0x000e620000008800 */
[----:B------:R-:W2:Y:S04]  /*01d0*/  LDCU.64 UR14, c[0x0][0x388] ;  /* 0x00007100ff0e77ac */ /* 0x000ea80008000a00 */
[----:B------:R-:W-:Y:S01]  /*01e0*/  @P1 IADD3 R3, PT, PT, R3, R26, RZ ;  /* 0x0000001a03031210 */ /* 0x000fe20007ffe0ff */
[----:B------:R-:W-:Y:S01]  /*01f0*/  UIADD3 UR5, UPT, UPT, UR9, UR5, URZ ;  /* 0x0000000509057290 */ /* 0x000fe2000fffe0ff */
[----:B------:R-:W-:Y:S01]  /*0200*/  IMAD.WIDE.U32 R4, R2, UR8, RZ ;  /* 0x0000000802047c25 */ /* 0x000fe2000f8e00ff */
[----:B------:R-:W-:-:S04]  /*0210*/  @P1 LOP3.LUT R7, RZ, R2, RZ, 0x33, !PT ;  /* 0x00000002ff071212 */ /* 0x000fc800078e33ff */
[----:B------:R-:W-:Y:S01]  /*0220*/  IMAD R11, R2, UR5, RZ ;  /* 0x00000005020b7c24 */ /* 0x000fe2000f8e02ff */
[----:B------:R-:W-:Y:S02]  /*0230*/  IADD3 R9, P4, PT, R6, R4, RZ ;  /* 0x0000000406097210 */ /* 0x000fe40007f9e0ff */
[----:B------:R-:W-:Y:S01]  /*0240*/  @P1 IADD3 R7, P3, P2, R4, R7, R3 ;  /* 0x0000000704071210 */ /* 0x000fe20007a7e003 */
[----:B------:R-:W-:Y:S01]  /*0250*/  IMAD.IADD R11, R5, 0x1, R11 ;  /* 0x00000001050b7824 */ /* 0x000fe200078e020b */
[----:B------:R-:W-:Y:S01]  /*0260*/  IADD3 R5, P5, P6, -R8, R24, R2 ;  /* 0x0000001808057210 */ /* 0x000fe20007ebe102 */
[----:B------:R-:W-:-:S03]  /*0270*/  IMAD.SHL.U32 R3, R9, 0x4, RZ ;  /* 0x0000000409037824 */ /* 0x000fc600078e00ff */
[----:B------:R-:W-:Y:S02]  /*0280*/  IADD3.X R8, PT, PT, RZ, R11, RZ, P4, !PT ;  /* 0x0000000bff087210 */ /* 0x000fe400027fe4ff */
[----:B------:R-:W-:Y:S02]  /*0290*/  IADD3 R5, P4, PT, R5, R4, RZ ;  /* 0x0000000405057210 */ /* 0x000fe40007f9e0ff */
[----:B------:R-:W-:Y:S02]  /*02a0*/  IADD3.X R14, PT, PT, ~R14, RZ, RZ, P5, P6 ;  /* 0x000000ff0e0e7210 */ /* 0x000fe40002fec5ff */
[----:B------:R-:W-:Y:S02]  /*02b0*/  @P1 IADD3.X R16, PT, PT, R11, -0x1, RZ, P3, P2 ;  /* 0xffffffff0b101810 */ /* 0x000fe40001fe44ff */
[----:B------:R-:W-:Y:S01]  /*02c0*/  @P0 LEA R10, P2, R5, UR18, 0x2 ;  /* 0x00000012050a0c11 */ /* 0x000fe2000f8410ff */
[----:B------:R-:W-:Y:S01]  /*02d0*/  IMAD.X R14, R14, 0x1, R11, P4 ;  /* 0x000000010e0e7824 */ /* 0x000fe200020e060b */
[----:B------:R-:W-:-:S02]  /*02e0*/  SHF.L.U64.HI R4, R9, 0x2, R8 ;  /* 0x0000000209047819 */ /* 0x000fc40000010208 */
[----:B------:R-:W-:Y:S02]  /*02f0*/  @P1 LEA R8, P5, R7, UR18, 0x2 ;  /* 0x0000001207081c11 */ /* 0x000fe4000f8a10ff */
[----:B------:R-:W-:Y:S01]  /*0300*/  @P0 LEA.HI.X R11, R5, UR19, R14, 0x2, P2 ;  /* 0x00000013050b0c11 */ /* 0x000fe200090f140e */
[----:B------:R-:W-:Y:S01]  /*0310*/  HFMA2 R14, -RZ, RZ, 3.5, 0 ;  /* 0x43000000ff0e7431 */ /* 0x000fe200000001ff */
[----:B------:R-:W-:Y:S02]  /*0320*/  IADD3 R12, P4, PT, R3, UR18, RZ ;  /* 0x00000012030c7c10 */ /* 0x000fe4000ff9e0ff */
[----:B------:R-:W-:Y:S01]  /*0330*/  @P1 LEA.HI.X R9, R7, UR19, R16, 0x2, P5 ;  /* 0x0000001307091c11 */ /* 0x000fe2000a8f1410 */
[----:B------:R-:W-:Y:S01]  /*0340*/  IMAD.MOV.U32 R16, RZ, RZ, 0x43000000 ;  /* 0x43000000ff107424 */ /* 0x000fe200078e00ff */
[----:B------:R-:W-:-:S05]  /*0350*/  IADD3.X R13, PT, PT, R4, UR19, RZ, P4, !PT ;  /* 0x00000013040d7c10 */ /* 0x000fca000a7fe4ff */
[----:B0-----:R-:W3:Y:S04]  /*0360*/  LDG.E R12, desc[UR16][R12.64] ;  /* 0x000000100c0c7981 */ /* 0x001ee8000c1e1900 */
[----:B------:R-:W4:Y:S04]  /*0370*/  @P1 LDG.E R14, desc[UR16][R8.64] ;  /* 0x00000010080e1981 */ /* 0x000f28000c1e1900 */
[----:B------:R-:W5:Y:S01]  /*0380*/  @P0 LDG.E R16, desc[UR16][R10.64] ;  /* 0x000000100a100981 */ /* 0x000f62000c1e1900 */
[----:B------:R-:W-:Y:S01]  /*0390*/  MOV R5, 0x400 ;  /* 0x0000040000057802 */ /* 0x000fe20000000f00 */
[----:B------:R-:W-:Y:S01]  /*03a0*/  USHF.R.S32.HI UR8, URZ, 0x1f, UR13 ;  /* 0x0000001fff087899 */ /* 0x000fe2000801140d */
[----:B------:R-:W-:Y:S01]  /*03b0*/  ISETP.NE.AND P0, PT, R6, RZ, PT ;  /* 0x000000ff0600720c */ /* 0x000fe20003f05270 */
[----:B------:R-:W-:Y:S01]  /*03c0*/  UIMAD.WIDE.U32 UR4, UR10, UR13, UR6 ;  /* 0x0000000d0a0472a5 */ /* 0x000fe2000f8e0006 */
[----:B-1----:R-:W-:Y:S01]  /*03d0*/  LEA R5, R18, R5, 0x18 ;  /* 0x0000000512057211 */ /* 0x002fe200078ec0ff */
[----:B------:R-:W-:Y:S01]  /*03e0*/  UIMAD UR6, UR8, UR10, URZ ;  /* 0x0000000a080672a4 */ /* 0x000fe2000f8e02ff */
[----:B------:R-:W-:Y:S01]  /*03f0*/  BSSY.RECONVERGENT B0, `(.L_x_92) ;  /* 0x00000cf000007945 */ /* 0x000fe20003800200 */
[----:B--2---:R-:W-:Y:S01]  /*0400*/  ULEA UR7, UP0, UR4, UR14, 0x2 ;  /* 0x0000000e04077291 */ /* 0x004fe2000f8010ff */
[----:B------:R-:W-:Y:S01]  /*0410*/  LEA R7, R2, R5, 0x2 ;  /* 0x0000000502077211 */ /* 0x000fe200078e10ff */
[----:B------:R-:W-:Y:S01]  /*0420*/  IMAD R17, R6, 0x4, R5 ;  /* 0x0000000406117824 */ /* 0x000fe200078e0205 */
[----:B------:R-:W-:-:S02]  /*0430*/  UIADD3 UR6, UPT, UPT, UR5, UR6, URZ ;  /* 0x0000000605067290 */ /* 0x000fc4000fffe0ff */
[-C--:B------:R-:W-:Y:S01]  /*0440*/  LEA R15, R6, R7.reuse, 0x2 ;  /* 0x00000007060f7211 */ /* 0x080fe200078e10ff */
[C---:B------:R-:W-:Y:S01]  /*0450*/  IMAD R19, R2.reuse, 0x8, R17 ;  /* 0x0000000802137824 */ /* 0x040fe200078e0211 */
[----:B------:R-:W-:Y:S01]  /*0460*/  ULEA.HI.X UR8, UR4, UR15, UR6, 0x2, UP0 ;  /* 0x0000000f04087291 */ /* 0x000fe200080f1406 */
[----:B------:R-:W-:Y:S02]  /*0470*/  MOV R28, UR7 ;  /* 0x00000007001c7c02 */ /* 0x000fe40008000f00 */
[----:B------:R-:W-:-:S03]  /*0480*/  LEA R6, R2, R7, 0x2 ;  /* 0x0000000702067211 */ /* 0x000fc600078e10ff */
[----:B------:R-:W-:Y:S01]  /*0490*/  IMAD.U32 R29, RZ, RZ, UR8 ;  /* 0x00000008ff1d7e24 */ /* 0x000fe2000f8e00ff */
[----:B---3--:R0:W-:Y:S04]  /*04a0*/  STS [R17], R12 ;  /* 0x0000000c11007388 */ /* 0x0081e80000000800 */
[----:B----4-:R0:W-:Y:S04]  /*04b0*/  STS [R15], R14 ;  /* 0x0000000e0f007388 */ /* 0x0101e80000000800 */
[----:B-----5:R0:W-:Y:S01]  /*04c0*/  STS [R19], R16 ;  /* 0x0000001013007388 */ /* 0x0201e20000000800 */
[----:B------:R-:W-:Y:S06]  /*04d0*/  BAR.SYNC.DEFER_BLOCKING 0x0 ;  /* 0x0000000000007b1d */ /* 0x000fec0000010000 */
[----:B------:R-:W-:Y:S05]  /*04e0*/  @P0 BRA `(.L_x_93) ;  /* 0x0000000800fc0947 */ /* 0x000fea0003800000 */
[----:B------:R-:W-:Y:S01]  /*04f0*/  ISETP.GE.U32.AND P1, PT, R2, 0x8, PT ;  /* 0x000000080200780c */ /* 0x000fe20003f26070 */
[----:B0-----:R-:W-:Y:S01]  /*0500*/  IMAD.MOV.U32 R12, RZ, RZ, RZ ;  /* 0x000000ffff0c7224 */ /* 0x001fe200078e00ff */
[----:B------:R-:W-:-:S11]  /*0510*/  MOV R16, RZ ;  /* 0x000000ff00107202 */ /* 0x000fd60000000f00 */
[----:B------:R-:W-:Y:S05]  /*0520*/  @!P1 BRA `(.L_x_94) ;  /* 0x0000000000909947 */ /* 0x000fea0003800000 */
[C---:B------:R-:W-:Y:S01]  /*0530*/  LOP3.LUT R18, R2.reuse, 0xfffffff8, RZ, 0xc0, !PT ;  /* 0xfffffff802127812 */ /* 0x040fe200078ec0ff */
[----:B------:R-:W-:Y:S01]  /*0540*/  VIADD R21, R5, 0x10 ;  /* 0x0000001005157836 */ /* 0x000fe20000000000 */
[----:B------:R-:W-:Y:S02]  /*0550*/  LOP3.LUT R16, R2, 0x3ffff8, RZ, 0xc0, !PT ;  /* 0x003ffff802107812 */ /* 0x000fe400078ec0ff */
[----:B------:R-:W-:Y:S01]  /*0560*/  MOV R12, RZ ;  /* 0x000000ff000c7202 */ /* 0x000fe20000000f00 */
[----:B------:R-:W-:-:S07]  /*0570*/  IMAD.MOV R18, RZ, RZ, -R18 ;  /* 0x000000ffff127224 */ /* 0x000fce00078e0a12 */
.L_x_95:
[----:B------:R-:W-:Y:S01]  /*0580*/  LEA R20, R2, R21, 0x2 ;  /* 0x0000001502147211 */ /* 0x000fe200078e10ff */
[----:B------:R-:W-:Y:S01]  /*0590*/  LDS.128 R8, [R21+-0x10] ;  /* 0xfffff00015087984 */ /* 0x000fe20000000c00 */
[----:B------:R-:W-:-:S03]  /*05a0*/  VIADD R18, R18, 0x8 ;  /* 0x0000000812127836 */ /* 0x000fc60000000000 */
[----:B------:R-:W0:Y:S02]  /*05b0*/  LDS R15, [R20+-0x10] ;  /* 0xfffff000140f7984 */ /* 0x000e240000000800 */
[----:B------:R-:W-:Y:S02]  /*05c0*/  ISETP.NE.AND P0, PT, R18, RZ, PT ;  /* 0x000000ff1200720c */ /* 0x000fe40003f05270 */
[----:B------:R-:W1:Y:S04]  /*05d0*/  LDS R14, [R20+-0xc] ;  /* 0xfffff400140e7984 */ /* 0x000e680000000800 */
[----:B------:R-:W2:Y:S04]  /*05e0*/  LDS R13, [R20+-0x8] ;  /* 0xfffff800140d7984 */ /* 0x000ea80000000800 */
[----:B------:R-:W3:Y:S01]  /*05f0*/  LDS R22, [R20+-0x4] ;  /* 0xfffffc0014167984 */ /* 0x000ee20000000800 */
[----:B0-----:R-:W-:-:S03]  /*0600*/  FADD R15, R15, -R8 ;  /* 0x800000080f0f7221 */ /* 0x001fc60000000000 */
[----:B------:R-:W-:Y:S01]  /*0610*/  LDS R8, [R20+0x4] ;  /* 0x0000040014087984 */ /* 0x000fe20000000800 */
[----:B------:R-:W-:Y:S01]  /*0620*/  FADD R15, |R15|, R12 ;  /* 0x0000000c0f0f7221 */ /* 0x000fe20000000200 */
[----:B-1----:R-:W-:Y:S02]  /*0630*/  FADD R14, -R9, R14 ;  /* 0x0000000e090e7221 */ /* 0x002fe40000000100 */
[----:B------:R-:W-:Y:S01]  /*0640*/  LDS R9, [R20] ;  /* 0x0000000014097984 */ /* 0x000fe20000000800 */
[----:B--2---:R-:W-:Y:S01]  /*0650*/  FADD R10, -R10, R13 ;  /* 0x0000000d0a0a7221 */ /* 0x004fe20000000100 */
[----:B------:R-:W-:Y:S02]  /*0660*/  FADD R23, R15, |R14| ;  /* 0x4000000e0f177221 */ /* 0x000fe40000000000 */
[----:B------:R0:W1:Y:S02]  /*0670*/  LDS.128 R12, [R21] ;  /* 0x00000000150c7984 */ /* 0x0000640000000c00 */
[----:B------:R-:W-:Y:S01]  /*0680*/  FADD R10, R23, |R10| ;  /* 0x4000000a170a7221 */ /* 0x000fe20000000000 */
[----:B---3--:R-:W-:-:S02]  /*0690*/  FADD R23, -R11, R22 ;  /* 0x000000160b177221 */ /* 0x008fc40000000100 */
[----:B------:R-:W2:Y:S02]  /*06a0*/  LDS R11, [R20+0x8] ;  /* 0x00000800140b7984 */ /* 0x000ea40000000800 */
[----:B------:R-:W-:Y:S01]  /*06b0*/  FADD R10, R10, |R23| ;  /* 0x400000170a0a7221 */ /* 0x000fe20000000000 */
[----:B0-----:R-:W-:Y:S01]  /*06c0*/  IADD3 R21, PT, PT, R21, 0x20, RZ ;  /* 0x0000002015157810 */ /* 0x001fe20007ffe0ff */
[----:B------:R-:W0:Y:S01]  /*06d0*/  LDS R22, [R20+0xc] ;  /* 0x00000c0014167984 */ /* 0x000e220000000800 */
[----:B-1----:R-:W-:Y:S01]  /*06e0*/  FADD R9, R9, -R12 ;  /* 0x8000000c09097221 */ /* 0x002fe20000000000 */
[----:B------:R-:W-:-:S03]  /*06f0*/  FADD R8, -R13, R8 ;  /* 0x000000080d087221 */ /* 0x000fc60000000100 */
[----:B------:R-:W-:Y:S01]  /*0700*/  FADD R9, R10, |R9| ;  /* 0x400000090a097221 */ /* 0x000fe20000000000 */
[----:B--2---:R-:W-:-:S03]  /*0710*/  FADD R11, -R14, R11 ;  /* 0x0000000b0e0b7221 */ /* 0x004fc60000000100 */
[----:B------:R-:W-:Y:S01]  /*0720*/  FADD R8, R9, |R8| ;  /* 0x4000000809087221 */ /* 0x000fe20000000000 */
[----:B0-----:R-:W-:-:S03]  /*0730*/  FADD R15, -R15, R22 ;  /* 0x000000160f0f7221 */ /* 0x001fc60000000100 */
[----:B------:R-:W-:-:S04]  /*0740*/  FADD R8, R8, |R11| ;  /* 0x4000000b08087221 */ /* 0x000fc80000000000 */
[----:B------:R-:W-:Y:S01]  /*0750*/  FADD R12, R8, |R15| ;  /* 0x4000000f080c7221 */ /* 0x000fe20000000000 */
[----:B------:R-:W-:Y:S06]  /*0760*/  @P0 BRA `(.L_x_95) ;  /* 0xfffffffc00840947 */ /* 0x000fec000383ffff */
.L_x_94:
[----:B------:R-:W-:-:S13]  /*0770*/  LOP3.LUT P2, R8, R2, 0x7, RZ, 0xc0, !PT ;  /* 0x0000000702087812 */ /* 0x000fda000784c0ff */
[----:B------:R-:W-:Y:S05]  /*0780*/  @!P2 BRA `(.L_x_96) ;  /* 0x0000000000a8a947 */ /* 0x000fea0003800000 */
[----:B------:R-:W-:-:S13]  /*0790*/  ISETP.GE.U32.AND P0, PT, R8, 0x4, PT ;  /* 0x000000040800780c */ /* 0x000fda0003f06070 */
[----:B------:R-:W-:Y:S05]  /*07a0*/  @!P0 BRA `(.L_x_97) ;  /* 0x0000000000448947 */ /* 0x000fea0003800000 */
[C---:B------:R-:W-:Y:S01]  /*07b0*/  IMAD R15, R16.reuse, 0x4, R7 ;  /* 0x00000004100f7824 */ /* 0x040fe200078e0207 */
[C---:B------:R-:W-:Y:S01]  /*07c0*/  LEA R18, R16.reuse, R5, 0x2 ;  /* 0x0000000510127211 */ /* 0x040fe200078e10ff */
[----:B------:R-:W-:-:S03]  /*07d0*/  VIADD R16, R16, 0x4 ;  /* 0x0000000410107836 */ /* 0x000fc60000000000 */
[----:B------:R-:W-:Y:S04]  /*07e0*/  LDS R21, [R15] ;  /* 0x000000000f157984 */ /* 0x000fe80000000800 */
[----:B------:R-:W0:Y:S04]  /*07f0*/  LDS.64 R8, [R18] ;  /* 0x0000000012087984 */ /* 0x000e280000000a00 */
[----:B------:R-:W1:Y:S04]  /*0800*/  LDS R20, [R15+0x4] ;  /* 0x000004000f147984 */ /* 0x000e680000000800 */
[----:B------:R-:W-:Y:S04]  /*0810*/  LDS R13, [R15+0x8] ;  /* 0x000008000f0d7984 */ /* 0x000fe80000000800 */
[----:B------:R-:W2:Y:S04]  /*0820*/  LDS.64 R10, [R18+0x8] ;  /* 0x00000800120a7984 */ /* 0x000ea80000000a00 */
[----:B------:R-:W3:Y:S01]  /*0830*/  LDS R14, [R15+0xc] ;  /* 0x00000c000f0e7984 */ /* 0x000ee20000000800 */
[----:B0-----:R-:W-:-:S04]  /*0840*/  FADD R21, R21, -R8 ;  /* 0x8000000815157221 */ /* 0x001fc80000000000 */
[----:B------:R-:W-:Y:S01]  /*0850*/  FADD R21, R12, |R21| ;  /* 0x400000150c157221 */ /* 0x000fe20000000000 */
[----:B-1----:R-:W-:-:S04]  /*0860*/  FADD R20, R20, -R9 ;  /* 0x8000000914147221 */ /* 0x002fc80000000000 */
[----:B------:R-:W-:Y:S01]  /*0870*/  FADD R20, R21, |R20| ;  /* 0x4000001415147221 */ /* 0x000fe20000000000 */
[----:B--2---:R-:W-:Y:S01]  /*0880*/  FADD R13, R13, -R10 ;  /* 0x8000000a0d0d7221 */ /* 0x004fe20000000000 */
[----:B---3--:R-:W-:-:S03]  /*0890*/  FADD R14, R14, -R11 ;  /* 0x8000000b0e0e7221 */ /* 0x008fc60000000000 */
[----:B------:R-:W-:-:S04]  /*08a0*/  FADD R13, R20, |R13| ;  /* 0x4000000d140d7221 */ /* 0x000fc80000000000 */
[----:B------:R-:W-:-:S07]  /*08b0*/  FADD R12, R13, |R14| ;  /* 0x4000000e0d0c7221 */ /* 0x000fce0000000000 */
.L_x_97:
[----:B------:R-:W-:-:S13]  /*08c0*/  LOP3.LUT P0, R8, R2, 0x3, RZ, 0xc0, !PT ;  /* 0x0000000302087812 */ /* 0x000fda000780c0ff */
[----:B------:R-:W-:Y:S05]  /*08d0*/  @!P0 BRA `(.L_x_96) ;  /* 0x0000000000548947 */ /* 0x000fea0003800000 */
[----:B------:R-:W-:Y:S02]  /*08e0*/  ISETP.NE.AND P3, PT, R8, 0x1, PT ;  /* 0x000000010800780c */ /* 0x000fe40003f65270 */
[----:B------:R-:W-:-:S04]  /*08f0*/  LOP3.LUT R9, R2, 0x1, RZ, 0xc0, !PT ;  /* 0x0000000102097812 */ /* 0x000fc800078ec0ff */
[----:B------:R-:W-:-:S04]  /*0900*/  ISETP.NE.U32.AND P0, PT, R9, 0x1, PT ;  /* 0x000000010900780c */ /* 0x000fc80003f05070 */
[----:B------:R-:W-:-:S03]  /*0910*/  ISETP.NE.U32.AND.EX P0, PT, RZ, RZ, PT, P0 ;  /* 0x000000ffff00720c */ /* 0x000fc60003f05100 */
[----:B------:R-:W-:Y:S10]  /*0920*/  @!P3 BRA `(.L_x_98) ;  /* 0x000000000028b947 */ /* 0x000ff40003800000 */
[C---:B------:R-:W-:Y:S01]  /*0930*/  IMAD R8, R16.reuse, 0x4, R5 ;  /* 0x0000000410087824 */ /* 0x040fe200078e0205 */
[C---:B------:R-:W-:Y:S02]  /*0940*/  LEA R10, R16.reuse, R7, 0x2 ;  /* 0x00000007100a7211 */ /* 0x040fe400078e10ff */
[----:B------:R-:W-:-:S03]  /*0950*/  IADD3 R16, PT, PT, R16, 0x2, RZ ;  /* 0x0000000210107810 */ /* 0x000fc60007ffe0ff */
[----:B------:R-:W-:Y:S04]  /*0960*/  LDS R11, [R10] ;  /* 0x000000000a0b7984 */ /* 0x000fe80000000800 */
[----:B------:R-:W0:Y:S04]  /*0970*/  LDS.64 R8, [R8] ;  /* 0x0000000008087984 */ /* 0x000e280000000a00 */
[----:B------:R-:W1:Y:S01]  /*0980*/  LDS R14, [R10+0x4] ;  /* 0x000004000a0e7984 */ /* 0x000e620000000800 */
[----:B0-----:R-:W-:Y:S01]  /*0990*/  FADD R11, R11, -R8 ;  /* 0x800000080b0b7221 */ /* 0x001fe20000000000 */
[----:B-1----:R-:W-:-:S03]  /*09a0*/  FADD R14, R14, -R9 ;  /* 0x800000090e0e7221 */ /* 0x002fc60000000000 */
[----:B------:R-:W-:-:S04]  /*09b0*/  FADD R11, R12, |R11| ;  /* 0x4000000b0c0b7221 */ /* 0x000fc80000000000 */
[----:B------:R-:W-:-:S07]  /*09c0*/  FADD R12, R11, |R14| ;  /* 0x4000000e0b0c7221 */ /* 0x000fce0000000000 */
.L_x_98:
[C---:B------:R-:W-:Y:S01]  /*09d0*/  @!P0 IMAD R8, R16.reuse, 0x4, R7 ;  /* 0x0000000410088824 */ /* 0x040fe200078e0207 */
[----:B------:R-:W-:-:S05]  /*09e0*/  @!P0 LEA R16, R16, R5, 0x2 ;  /* 0x0000000510108211 */ /* 0x000fca00078e10ff */
[----:B------:R-:W-:Y:S04]  /*09f0*/  @!P0 LDS R8, [R8] ;  /* 0x0000000008088984 */ /* 0x000fe80000000800 */
[----:B------:R-:W0:Y:S02]  /*0a00*/  @!P0 LDS R9, [R16] ;  /* 0x0000000010098984 */ /* 0x000e240000000800 */
[----:B0-----:R-:W-:-:S04]  /*0a10*/  @!P0 FADD R9, R8, -R9 ;  /* 0x8000000908098221 */ /* 0x001fc80000000000 */
[----:B------:R-:W-:-:S07]  /*0a20*/  @!P0 FADD R12, R12, |R9| ;  /* 0x400000090c0c8221 */ /* 0x000fce0000000000 */
.L_x_96:
[----:B------:R-:W-:Y:S02]  /*0a30*/  HFMA2 R16, -RZ, RZ, 0, 0 ;  /* 0x00000000ff107431 */ /* 0x000fe400000001ff */
[----:B------:R-:W-:Y:S01]  /*0a40*/  IMAD.MOV.U32 R22, RZ, RZ, RZ ;  /* 0x000000ffff167224 */ /* 0x000fe200078e00ff */
[----:B------:R-:W-:Y:S06]  /*0a50*/  @!P1 BRA `(.L_x_99) ;  /* 0x0000000000809947 */ /* 0x000fec0003800000 */
[C---:B------:R-:W-:Y:S01]  /*0a60*/  LOP3.LUT R13, R2.reuse, 0xfffffff8, RZ, 0xc0, !PT ;  /* 0xfffffff8020d7812 */ /* 0x040fe200078ec0ff */
[----:B------:R-:W-:Y:S01]  /*0a70*/  IMAD.MOV.U32 R22, RZ, RZ, RZ ;  /* 0x000000ffff167224 */ /* 0x000fe200078e00ff */
[----:B------:R-:W-:Y:S02]  /*0a80*/  LOP3.LUT R16, R2, 0x3ffff8, RZ, 0xc0, !PT ;  /* 0x003ffff802107812 */ /* 0x000fe400078ec0ff */
[----:B------:R-:W-:Y:S01]  /*0a90*/  MOV R23, R5 ;  /* 0x0000000500177202 */ /* 0x000fe20000000f00 */
[----:B------:R-:W-:-:S07]  /*0aa0*/  IMAD.MOV R13, RZ, RZ, -R13 ;  /* 0x000000ffff0d7224 */ /* 0x000fce00078e0a0d */
.L_x_100:
[----:B------:R-:W-:Y:S01]  /*0ab0*/  LEA R18, R2, R23, 0x3 ;  /* 0x0000001702127211 */ /* 0x000fe200078e18ff */
[----:B------:R-:W-:Y:S01]  /*0ac0*/  LDS.128 R8, [R23] ;  /* 0x0000000017087984 */ /* 0x000fe20000000c00 */
[----:B------:R-:W-:-:S03]  /*0ad0*/  VIADD R13, R13, 0x8 ;  /* 0x000000080d0d7836 */ /* 0x000fc60000000000 */
[----:B------:R-:W0:Y:S02]  /*0ae0*/  LDS.64 R14, [R18] ;  /* 0x00000000120e7984 */ /* 0x000e240000000a00 */
[----:B------:R-:W-:Y:S02]  /*0af0*/  ISETP.NE.AND P0, PT, R13, RZ, PT ;  /* 0x000000ff0d00720c */ /* 0x000fe40003f05270 */
[----:B------:R-:W1:Y:S01]  /*0b00*/  LDS.64 R20, [R18+0x8] ;  /* 0x0000080012147984 */ /* 0x000e620000000a00 */
[----:B0-----:R-:W-:Y:S01]  /*0b10*/  FADD R8, R14, -R8 ;  /* 0x800000080e087221 */ /* 0x001fe20000000000 */
[----:B------:R-:W-:-:S03]  /*0b20*/  FADD R9, R15, -R9 ;  /* 0x800000090f097221 */ /* 0x000fc60000000000 */
[----:B------:R-:W-:Y:S01]  /*0b30*/  FADD R8, |R8|, R22 ;  /* 0x0000001608087221 */ /* 0x000fe20000000200 */
[----:B-1----:R-:W-:Y:S01]  /*0b40*/  FADD R15, -R10, R20 ;  /* 0x000000140a0f7221 */ /* 0x002fe20000000100 */
[----:B------:R-:W-:Y:S02]  /*0b50*/  FADD R21, -R11, R21 ;  /* 0x000000150b157221 */ /* 0x000fe40000000100 */
[----:B------:R-:W-:-:S04]  /*0b60*/  FADD R8, R8, |R9| ;  /* 0x4000000908087221 */ /* 0x000fc80000000000 */
[----:B------:R-:W-:Y:S02]  /*0b70*/  FADD R22, R8, |R15| ;  /* 0x4000000f08167221 */ /* 0x000fe40000000000 */
[----:B------:R0:W-:Y:S02]  /*0b80*/  LDS.128 R8, [R23+0x10] ;  /* 0x0000100017087984 */ /* 0x0001e40000000c00 */
[----:B------:R-:W-:Y:S02]  /*0b90*/  FADD R22, R22, |R21| ;  /* 0x4000001516167221 */ /* 0x000fe40000000000 */
[----:B------:R-:W1:Y:S04]  /*0ba0*/  LDS.64 R14, [R18+0x10] ;  /* 0x00001000120e7984 */ /* 0x000e680000000a00 */
[----:B------:R-:W2:Y:S01]  /*0bb0*/  LDS.64 R20, [R18+0x18] ;  /* 0x0000180012147984 */ /* 0x000ea20000000a00 */
[----:B0-----:R-:W-:Y:S01]  /*0bc0*/  IADD3 R23, PT, PT, R23, 0x20, RZ ;  /* 0x0000002017177810 */ /* 0x001fe20007ffe0ff */
[----:B-1----:R-:W-:Y:S01]  /*0bd0*/  FADD R8, R14, -R8 ;  /* 0x800000080e087221 */ /* 0x002fe20000000000 */
[----:B------:R-:W-:-:S03]  /*0be0*/  FADD R9, R15, -R9 ;  /* 0x800000090f097221 */ /* 0x000fc60000000000 */
[----:B------:R-:W-:Y:S01]  /*0bf0*/  FADD R8, R22, |R8| ;  /* 0x4000000816087221 */ /* 0x000fe20000000000 */
[----:B--2---:R-:W-:Y:S01]  /*0c00*/  FADD R15, -R10, R20 ;  /* 0x000000140a0f7221 */ /* 0x004fe20000000100 */
[----:B------:R-:W-:Y:S02]  /*0c10*/  FADD R11, -R11, R21 ;  /* 0x000000150b0b7221 */ /* 0x000fe40000000100 */
[----:B------:R-:W-:-:S04]  /*0c20*/  FADD R8, R8, |R9| ;  /* 0x4000000908087221 */ /* 0x000fc80000000000 */
[----:B------:R-:W-:-:S04]  /*0c30*/  FADD R8, R8, |R15| ;  /* 0x4000000f08087221 */ /* 0x000fc80000000000 */
[----:B------:R-:W-:Y:S01]  /*0c40*/  FADD R22, R8, |R11| ;  /* 0x4000000b08167221 */ /* 0x000fe20000000000 */
[----:B------:R-:W-:Y:S06]  /*0c50*/  @P0 BRA `(.L_x_100) ;  /* 0xfffffffc00940947 */ /* 0x000fec000383ffff */
.L_x_99:
[----:B------:R-:W-:Y:S05]  /*0c60*/  @!P2 BRA `(.L_x_101) ;  /* 0x0000000000aca947 */ /* 0x000fea0003800000 */
[----:B------:R-:W-:-:S04]  /*0c70*/  LOP3.LUT R8, R2, 0x7, RZ, 0xc0, !PT ;  /* 0x0000000702087812 */ /* 0x000fc800078ec0ff */
        /* <DEDUP_REMOVED lines=19> */
.L_x_102:
        /* <DEDUP_REMOVED lines=17> */
.L_x_103:
[C---:B------:R-:W-:Y:S01]  /*0ec0*/  @!P0 IMAD R8, R16.reuse, 0x4, R6 ;  /* 0x0000000410088824 */ /* 0x040fe200078e0206 */
[----:B------:R-:W-:-:S05]  /*0ed0*/  @!P0 LEA R5, R16, R5, 0x2 ;  /* 0x0000000510058211 */ /* 0x000fca00078e10ff */
[----:B------:R-:W-:Y:S04]  /*0ee0*/  @!P0 LDS R8, [R8] ;  /* 0x0000000008088984 */ /* 0x000fe80000000800 */
[----:B------:R-:W0:Y:S02]  /*0ef0*/  @!P0 LDS R5, [R5] ;  /* 0x0000000005058984 */ /* 0x000e240000000800 */
[----:B0-----:R-:W-:-:S04]  /*0f00*/  @!P0 FADD R9, R8, -R5 ;  /* 0x8000000508098221 */ /* 0x001fc80000000000 */
[----:B------:R-:W-:-:S07]  /*0f10*/  @!P0 FADD R22, R22, |R9| ;  /* 0x4000000916168221 */ /* 0x000fce0000000000 */
.L_x_101:
[----:B------:R-:W-:-:S04]  /*0f20*/  I2FP.F32.U32 R11, R2 ;  /* 0x00000002000b7245 */ /* 0x000fc80000201000 */
        /* <DEDUP_REMOVED lines=8> */
[----:B------:R-:W-:Y:S01]  /*0fb0*/  IMAD.MOV.U32 R5, RZ, RZ, R11 ;  /* 0x000000ffff057224 */ /* 0x000fe200078e000b */
[----:B------:R-:W-:-:S07]  /*0fc0*/  MOV R13, 0xfe0 ;  /* 0x00000fe0000d7802 */ /* 0x000fce0000000f00 */
[----:B------:R-:W-:Y:S05]  /*0fd0*/  CALL.REL.NOINC `($__internal_1_$__cuda_sm3x_div_rn_noftz_f32_slowpath) ;  /* 0x0000000400087944 */ /* 0x000fea0003c00000 */
[----:B------:R-:W-:-:S07]  /*0fe0*/  MOV R10, R5 ;  /* 0x00000005000a7202 */ /* 0x000fce0000000f00 */
.L_x_104:
        /* <DEDUP_REMOVED lines=9> */
[----:B------:R-:W-:Y:S02]  /*1080*/  MOV R5, R11 ;  /* 0x0000000b00057202 */ /* 0x000fe40000000f00 */
[----:B------:R-:W-:-:S07]  /*1090*/  MOV R13, 0x10b0 ;  /* 0x000010b0000d7802 */ /* 0x000fce0000000f00 */
[----:B------:R-:W-:Y:S05]  /*10a0*/  CALL.REL.NOINC `($__internal_1_$__cuda_sm3x_div_rn_noftz_f32_slowpath) ;  /* 0x0000000000d47944 */ /* 0x000fea0003c00000 */
.L_x_105:
[----:B------:R-:W-:-:S04]  /*10b0*/  FSETP.GEU.AND P0, PT, R10, R5, PT ;  /* 0x000000050a00720b */ /* 0x000fc80003f0e000 */
[----:B------:R-:W-:-:S05]  /*10c0*/  SEL R5, RZ, 0x1, P0 ;  /* 0x00000001ff057807 */ /* 0x000fca0000000000 */
[----:B------:R1:W-:Y:S04]  /*10d0*/  STG.E desc[UR16][R28.64], R5 ;  /* 0x000000051c007986 */ /* 0x0003e8000c101910 */
.L_x_93:
[----:B------:R-:W-:Y:S05]  /*10e0*/  BSYNC.RECONVERGENT B0 ;  /* 0x0000000000007941 */ /* 0x000fea0003800200 */
.L_x_92:
[----:B------:R-:W-:Y:S01]  /*10f0*/  BAR.SYNC.DEFER_BLOCKING 0x0 ;  /* 0x0000000000007b1d */ /* 0x000fe20000010000 */
[----:B-1----:R-:W-:Y:S01]  /*1100*/  IMAD R5, R0, R26, RZ ;  /* 0x0000001a00057224 */ /* 0x002fe200078e02ff */
[----:B0-----:R-:W-:-:S04]  /*1110*/  LEA R14, R2, R19, 0x3 ;  /* 0x00000013020e7211 */ /* 0x001fc800078e18ff */
[----:B------:R-:W0:Y:S01]  /*1120*/  LDCU.64 UR8, c[0x0][0x390] ;  /* 0x00007200ff0877ac */ /* 0x000e220008000a00 */
[----:B------:R-:W1:Y:S01]  /*1130*/  LDCU.64 UR10, c[0x0][0x3a0] ;  /* 0x00007400ff0a77ac */ /* 0x000e620008000a00 */
[----:B------:R-:W2:Y:S01]  /*1140*/  LDG.E R8, desc[UR16][R28.64] ;  /* 0x000000101c087981 */ /* 0x000ea2000c1e1900 */
[----:B------:R-:W-:Y:S01]  /*1150*/  BSSY.RECONVERGENT B0, `(.L_x_106) ;  /* 0x0000028000007945 */ /* 0x000fe20003800200 */
[----:B-1----:R-:W-:-:S04]  /*1160*/  IADD3 R10, P1, PT, R3, UR10, RZ ;  /* 0x0000000a030a7c10 */ /* 0x002fc8000ff3e0ff */
[----:B------:R-:W-:Y:S02]  /*1170*/  IADD3.X R11, PT, PT, R4, UR11, RZ, P1, !PT ;  /* 0x0000000b040b7c10 */ /* 0x000fe40008ffe4ff */
[----:B--2---:R-:W-:Y:S01]  /*1180*/  ISETP.NE.AND P0, PT, R8, RZ, PT ;  /* 0x000000ff0800720c */ /* 0x004fe20003f05270 */
[----:B------:R-:W-:-:S05]  /*1190*/  IMAD.IADD R8, R5, 0x1, R24 ;  /* 0x0000000105087824 */ /* 0x000fca00078e0218 */
[----:B------:R-:W-:-:S05]  /*11a0*/  LEA R9, R8, R7, 0x2 ;  /* 0x0000000708097211 */ /* 0x000fca00078e10ff */
[C---:B------:R-:W-:Y:S02]  /*11b0*/  IMAD R12, R2.reuse, 0x8, R9 ;  /* 0x00000008020c7824 */ /* 0x040fe400078e0209 */
[----:B------:R-:W-:Y:S02]  /*11c0*/  @!P0 LDS R5, [R9] ;  /* 0x0000000009058984 */ /* 0x000fe40000000800 */
[----:B------:R-:W-:Y:S02]  /*11d0*/  IMAD R2, R2, 0x8, R12 ;  /* 0x0000000802027824 */ /* 0x000fe400078e020c */
[----:B------:R-:W1:Y:S04]  /*11e0*/  @P0 LDS R5, [R19] ;  /* 0x0000000013050984 */ /* 0x000e680000000800 */
[----:B-1----:R-:W-:Y:S04]  /*11f0*/  STS [R12], R5 ;  /* 0x000000050c007388 */ /* 0x002fe80000000800 */
[----:B------:R-:W1:Y:S02]  /*1200*/  LDS R8, [R17] ;  /* 0x0000000011087984 */ /* 0x000e640000000800 */
[----:B-1----:R-:W-:Y:S01]  /*1210*/  FADD R13, R8, -R5 ;  /* 0x80000005080d7221 */ /* 0x002fe20000000000 */
[----:B0-----:R-:W-:-:S04]  /*1220*/  IADD3 R8, P0, PT, R3, UR8, RZ ;  /* 0x0000000803087c10 */ /* 0x001fc8000ff1e0ff */
[----:B------:R-:W-:Y:S01]  /*1230*/  STS [R14], R13 ;  /* 0x0000000d0e007388 */ /* 0x000fe20000000800 */
[----:B------:R-:W-:Y:S02]  /*1240*/  IADD3.X R9, PT, PT, R4, UR9, RZ, P0, !PT ;  /* 0x0000000904097c10 */ /* 0x000fe400087fe4ff */
[----:B------:R-:W-:Y:S01]  /*1250*/  ISETP.NE.AND P0, PT, R0, RZ, PT ;  /* 0x000000ff0000720c */ /* 0x000fe20003f05270 */
[----:B------:R-:W0:Y:S04]  /*1260*/  LDS R16, [R12] ;  /* 0x000000000c107984 */ /* 0x000e280000000800 */
[----:B------:R1:W-:Y:S01]  /*1270*/  STG.E desc[UR16][R8.64], R13 ;  /* 0x0000000d08007986 */ /* 0x0003e2000c101910 */
[----:B0-----:R-:W-:-:S05]  /*1280*/  FADD R3, R13, R16 ;  /* 0x000000100d037221 */ /* 0x001fca0000000000 */
[----:B------:R1:W-:Y:S04]  /*1290*/  STG.E desc[UR16][R10.64], R3 ;  /* 0x000000030a007986 */ /* 0x0003e8000c101910 */
[----:B------:R1:W-:Y:S01]  /*12a0*/  STS [R2], R3 ;  /* 0x0000000302007388 */ /* 0x0003e20000000800 */
[----:B------:R-:W-:Y:S05]  /*12b0*/  @P0 BRA `(.L_x_107) ;  /* 0x0000000000440947 */ /* 0x000fea0003800000 */
[----:B------:R-:W2:Y:S01]  /*12c0*/  LDG.E R28, desc[UR16][R28.64] ;  /* 0x000000101c1c7981 */ /* 0x000ea2000c1e1900 */
[C---:B-1----:R-:W-:Y:S01]  /*12d0*/  VIADD R3, R26.reuse, 0xffffffff ;  /* 0xffffffff1a037836 */ /* 0x042fe20000000000 */
[----:B------:R-:W0:Y:S01]  /*12e0*/  LDCU.64 UR8, c[0x0][0x398] ;  /* 0x00007300ff0877ac */ /* 0x000e220008000a00 */
[C---:B------:R-:W-:Y:S02]  /*12f0*/  IMAD R0, R26.reuse, R24, R26 ;  /* 0x000000181a007224 */ /* 0x040fe400078e021a */
[--C-:B------:R-:W-:Y:S02]  /*1300*/  IMAD R3, R3, R26, R24.reuse ;  /* 0x0000001a03037224 */ /* 0x100fe400078e0218 */
[----:B------:R-:W-:Y:S02]  /*1310*/  IMAD.MOV.U32 R25, RZ, RZ, RZ ;  /* 0x000000ffff197224 */ /* 0x000fe400078e00ff */
[----:B------:R-:W-:Y:S01]  /*1320*/  IMAD.WIDE.U32 R24, R26, UR4, R24 ;  /* 0x000000041a187c25 */ /* 0x000fe2000f8e0018 */
[----:B--2---:R-:W-:-:S13]  /*1330*/  ISETP.NE.AND P0, PT, R28, RZ, PT ;  /* 0x000000ff1c00720c */ /* 0x004fda0003f05270 */
[----:B------:R-:W-:Y:S02]  /*1340*/  @!P0 LEA R0, R0, R7, 0x2 ;  /* 0x0000000700008211 */ /* 0x000fe400078e10ff */
[----:B------:R-:W-:Y:S01]  /*1350*/  @P0 LEA R6, R3, R6, 0x2 ;  /* 0x0000000603060211 */ /* 0x000fe200078e10ff */
[----:B------:R-:W-:Y:S02]  /*1360*/  IMAD R3, R26, UR6, RZ ;  /* 0x000000061a037c24 */ /* 0x000fe4000f8e02ff */
[----:B------:R-:W-:Y:S03]  /*1370*/  @!P0 LDS R5, [R0+-0x4] ;  /* 0xfffffc0000058984 */ /* 0x000fe60000000800 */
[----:B------:R-:W-:Y:S01]  /*1380*/  IADD3 R3, PT, PT, R25, R3, RZ ;  /* 0x0000000319037210 */ /* 0x000fe20007ffe0ff */
[----:B------:R-:W1:Y:S01]  /*1390*/  @P0 LDS R5, [R6] ;  /* 0x0000000006050984 */ /* 0x000e620000000800 */
[----:B0-----:R-:W-:-:S04]  /*13a0*/  LEA R2, P0, R24, UR8, 0x2 ;  /* 0x0000000818027c11 */ /* 0x001fc8000f8010ff */
[----:B------:R-:W-:-:S05]  /*13b0*/  LEA.HI.X R3, R24, UR9, R3, 0x2, P0 ;  /* 0x0000000918037c11 */ /* 0x000fca00080f1403 */
[----:B-1----:R0:W-:Y:S04]  /*13c0*/  STG.E desc[UR16][R2.64], R5 ;  /* 0x0000000502007986 */ /* 0x0021e8000c101910 */
.L_x_107:
[----:B------:R-:W-:Y:S05]  /*13d0*/  BSYNC.RECONVERGENT B0 ;  /* 0x0000000000007941 */ /* 0x000fea0003800200 */
.L_x_106:
[----:B------:R-:W-:Y:S06]  /*13e0*/  BAR.SYNC.DEFER_BLOCKING 0x0 ;  /* 0x0000000000007b1d */ /* 0x000fec0000010000 */
[----:B------:R-:W-:Y:S05]  /*13f0*/  EXIT ;  /* 0x000000000000794d */ /* 0x000fea0003800000 */
        .weak           $__internal_1_$__cuda_sm3x_div_rn_noftz_f32_slowpath
        .type           $__internal_1_$__cuda_sm3x_div_rn_noftz_f32_slowpath,@function
        .size           $__internal_1_$__cuda_sm3x_div_rn_noftz_f32_slowpath,(.L_x_118 - $__internal_1_$__cuda_sm3x_div_rn_noftz_f32_slowpath)
$__internal_1_$__cuda_sm3x_div_rn_noftz_f32_slowpath:
[----:B------:R-:W-:Y:S02]  /*1400*/  SHF.R.U32.HI R9, RZ, 0x17, R5 ;  /* 0x00000017ff097819 */ /* 0x000fe40000011605 */
[----:B------:R-:W-:Y:S02]  /*1410*/  SHF.R.U32.HI R14, RZ, 0x17, R22 ;  /* 0x00000017ff0e7819 */ /* 0x000fe40000011616 */
[----:B------:R-:W-:Y:S02]  /*1420*/  LOP3.LUT R9, R9, 0xff, RZ, 0xc0, !PT ;  /* 0x000000ff09097812 */ /* 0x000fe400078ec0ff */
[----:B------:R-:W-:-:S03]  /*1430*/  LOP3.LUT R14, R14, 0xff, RZ, 0xc0, !PT ;  /* 0x000000ff0e0e7812 */ /* 0x000fc600078ec0ff */
[----:B------:R-:W-:Y:S01]  /*1440*/  VIADD R15, R9, 0xffffffff ;  /* 0xffffffff090f7836 */ /* 0x000fe20000000000 */
[----:B------:R-:W-:-:S04]  /*1450*/  IADD3 R8, PT, PT, R14, -0x1, RZ ;  /* 0xffffffff0e087810 */ /* 0x000fc80007ffe0ff */
[----:B------:R-:W-:-:S04]  /*1460*/  ISETP.GT.U32.AND P0, PT, R15, 0xfd, PT ;  /* 0x000000fd0f00780c */ /* 0x000fc80003f04070 */
[----:B------:R-:W-:-:S13]  /*1470*/  ISETP.GT.U32.OR P0, PT, R8, 0xfd, P0 ;  /* 0x000000fd0800780c */ /* 0x000fda0000704470 */
[----:B------:R-:W-:Y:S01]  /*1480*/  @!P0 IMAD.MOV.U32 R8, RZ, RZ, RZ ;  /* 0x000000ffff088224 */ /* 0x000fe200078e00ff */
        /* <DEDUP_REMOVED lines=17> */
[----:B------:R-:W-:Y:S02]  /*15a0*/  IADD3 R8, PT, PT, R14, -0x1, RZ ;  /* 0xffffffff0e087810 */ /* 0x000fe40007ffe0ff */
[----:B------:R-:W-:Y:S02]  /*15b0*/  ISETP.GE.AND P1, PT, R15, RZ, PT ;  /* 0x000000ff0f00720c */ /* 0x000fe40003f26270 */
[----:B------:R-:W-:-:S11]  /*15c0*/  ISETP.GE.AND P0, PT, R8, RZ, PT ;  /* 0x000000ff0800720c */ /* 0x000fd60003f06270 */
[----:B------:R-:W-:Y:S02]  /*15d0*/  @!P1 FFMA R5, R5, 1.84467440737095516160e+19, RZ ;  /* 0x5f80000005059823 */ /* 0x000fe400000000ff */
[----:B------:R-:W-:Y:S01]  /*15e0*/  @P0 IMAD.MOV.U32 R8, RZ, RZ, RZ ;  /* 0x000000ffff080224 */ /* 0x000fe200078e00ff */
[----:B------:R-:W-:Y:S01]  /*15f0*/  @!P0 MOV R8, 0xffffffc0 ;  /* 0xffffffc000088802 */ /* 0x000fe20000000f00 */
[----:B------:R-:W-:-:S04]  /*1600*/  @!P0 FFMA R22, R22, 1.84467440737095516160e+19, RZ ;  /* 0x5f80000016168823 */ /* 0x000fc800000000ff */
[----:B------:R-:W-:-:S07]  /*1610*/  @!P1 VIADD R8, R8, 0x40 ;  /* 0x0000004008089836 */ /* 0x000fce0000000000 */
.L_x_108:
[----:B------:R-:W-:Y:S01]  /*1620*/  LEA R16, R9, 0xc0800000, 0x17 ;  /* 0xc080000009107811 */ /* 0x000fe200078eb8ff */
[----:B------:R-:W-:-:S03]  /*1630*/  VIADD R14, R14, 0xffffff81 ;  /* 0xffffff810e0e7836 */ /* 0x000fc60000000000 */
[----:B------:R-:W-:Y:S01]  /*1640*/  IADD3 R20, PT, PT, -R16, R5, RZ ;  /* 0x0000000510147210 */ /* 0x000fe20007ffe1ff */
[----:B------:R-:W-:-:S03]  /*1650*/  IMAD R5, R14, -0x800000, R22 ;  /* 0xff8000000e057824 */ /* 0x000fc600078e0216 */
[----:B------:R-:W0:Y:S01]  /*1660*/  MUFU.RCP R15, R20 ;  /* 0x00000014000f7308 */ /* 0x000e220000001000 */
[----:B------:R-:W-:-:S04]  /*1670*/  FADD.FTZ R18, -R20, -RZ ;  /* 0x800000ff14127221 */ /* 0x000fc80000010100 */
[----:B0-----:R-:W-:-:S04]  /*1680*/  FFMA R16, R15, R18, 1 ;  /* 0x3f8000000f107423 */ /* 0x001fc80000000012 */
[----:B------:R-:W-:-:S04]  /*1690*/  FFMA R16, R15, R16, R15 ;  /* 0x000000100f107223 */ /* 0x000fc8000000000f */
[----:B------:R-:W-:-:S04]  /*16a0*/  FFMA R15, R5, R16, RZ ;  /* 0x00000010050f7223 */ /* 0x000fc800000000ff */
[----:B------:R-:W-:-:S04]  /*16b0*/  FFMA R21, R18, R15, R5 ;  /* 0x0000000f12157223 */ /* 0x000fc80000000005 */
[----:B------:R-:W-:Y:S01]  /*16c0*/  FFMA R15, R16, R21, R15 ;  /* 0x00000015100f7223 */ /* 0x000fe2000000000f */
[----:B------:R-:W-:-:S03]  /*16d0*/  IADD3 R21, PT, PT, R14, 0x7f, -R9 ;  /* 0x0000007f0e157810 */ /* 0x000fc60007ffe809 */
[----:B------:R-:W-:Y:S01]  /*16e0*/  FFMA R18, R18, R15, R5 ;  /* 0x0000000f12127223 */ /* 0x000fe20000000005 */
[----:B------:R-:W-:-:S03]  /*16f0*/  IADD3 R8, PT, PT, R21, R8, RZ ;  /* 0x0000000815087210 */ /* 0x000fc60007ffe0ff */
[----:B------:R-:W-:-:S05]  /*1700*/  FFMA R5, R16, R18, R15 ;  /* 0x0000001210057223 */ /* 0x000fca000000000f */
[----:B------:R-:W-:-:S04]  /*1710*/  SHF.R.U32.HI R9, RZ, 0x17, R5 ;  /* 0x00000017ff097819 */ /* 0x000fc80000011605 */
[----:B------:R-:W-:-:S05]  /*1720*/  LOP3.LUT R9, R9, 0xff, RZ, 0xc0, !PT ;  /* 0x000000ff09097812 */ /* 0x000fca00078ec0ff */
[----:B------:R-:W-:-:S05]  /*1730*/  IMAD.IADD R9, R9, 0x1, R8 ;  /* 0x0000000109097824 */ /* 0x000fca00078e0208 */
        /* <DEDUP_REMOVED lines=11> */
[C---:B------:R-:W-:Y:S01]  /*17f0*/  VIADD R21, R9.reuse, 0x20 ;  /* 0x0000002009157836 */ /* 0x040fe20000000000 */
[C---:B------:R-:W-:Y:S02]  /*1800*/  ISETP.NE.AND P2, PT, R9.reuse, RZ, PT ;  /* 0x000000ff0900720c */ /* 0x040fe40003f45270 */
[C---:B------:R-:W-:Y:S02]  /*1810*/  ISETP.NE.AND P1, PT, R9.reuse, RZ, PT ;  /* 0x000000ff0900720c */ /* 0x040fe40003f25270 */
[----:B------:R-:W-:Y:S01]  /*1820*/  LOP3.LUT R14, R8, 0x7fffff, RZ, 0xc0, !PT ;  /* 0x007fffff080e7812 */ /* 0x000fe200078ec0ff */
[CCC-:B------:R-:W-:Y:S01]  /*1830*/  FFMA.RP R8, R16.reuse, R18.reuse, R15.reuse ;  /* 0x0000001210087223 */ /* 0x1c0fe2000000800f */
[----:B------:R-:W-:Y:S01]  /*1840*/  FFMA.RM R15, R16, R18, R15 ;  /* 0x00000012100f7223 */ /* 0x000fe2000000400f */
[----:B------:R-:W-:Y:S02]  /*1850*/  IADD3 R9, PT, PT, -R9, RZ, RZ ;  /* 0x000000ff09097210 */ /* 0x000fe40007ffe1ff */
[----:B------:R-:W-:-:S02]  /*1860*/  LOP3.LUT R14, R14, 0x800000, RZ, 0xfc, !PT ;  /* 0x008000000e0e7812 */ /* 0x000fc400078efcff */
[----:B------:R-:W-:Y:S02]  /*1870*/  FSETP.NEU.FTZ.AND P0, PT, R8, R15, PT ;  /* 0x0000000f0800720b */ /* 0x000fe40003f1d000 */
[----:B------:R-:W-:Y:S02]  /*1880*/  SHF.L.U32 R21, R14, R21, RZ ;  /* 0x000000150e157219 */ /* 0x000fe400000006ff */
[----:B------:R-:W-:Y:S02]  /*1890*/  SEL R9, R9, RZ, P2 ;  /* 0x000000ff09097207 */ /* 0x000fe40001000000 */
[----:B------:R-:W-:Y:S02]  /*18a0*/  ISETP.NE.AND P1, PT, R21, RZ, P1 ;  /* 0x000000ff1500720c */ /* 0x000fe40000f25270 */
[----:B------:R-:W-:Y:S02]  /*18b0*/  SHF.R.U32.HI R9, RZ, R9, R14 ;  /* 0x00000009ff097219 */ /* 0x000fe4000001160e */
[----:B------:R-:W-:-:S02]  /*18c0*/  PLOP3.LUT P0, PT, P0, P1, PT, 0xf8, 0x8f ;  /* 0x00000000008f781c */ /* 0x000fc40000703f70 */
[----:B------:R-:W-:Y:S02]  /*18d0*/  SHF.R.U32.HI R15, RZ, 0x1, R9 ;  /* 0x00000001ff0f7819 */ /* 0x000fe40000011609 */
[----:B------:R-:W-:-:S04]  /*18e0*/  SEL R8, RZ, 0x1, !P0 ;  /* 0x00000001ff087807 */ /* 0x000fc80004000000 */
[----:B------:R-:W-:-:S04]  /*18f0*/  LOP3.LUT R8, R8, 0x1, R15, 0xf8, !PT ;  /* 0x0000000108087812 */ /* 0x000fc800078ef80f */
[----:B------:R-:W-:-:S05]  /*1900*/  LOP3.LUT R8, R8, R9, RZ, 0xc0, !PT ;  /* 0x0000000908087212 */ /* 0x000fca00078ec0ff */
[----:B------:R-:W-:-:S05]  /*1910*/  IMAD.IADD R8, R15, 0x1, R8 ;  /* 0x000000010f087824 */ /* 0x000fca00078e0208 */
[----:B------:R-:W-:Y:S01]  /*1920*/  LOP3.LUT R5, R8, R5, RZ, 0xfc, !PT ;  /* 0x0000000508057212 */ /* 0x000fe200078efcff */
[----:B------:R-:W-:Y:S06]  /*1930*/  BRA `(.L_x_115) ;  /* 0x0000000000347947 */ /* 0x000fec0003800000 */
.L_x_114:
[----:B------:R-:W-:-:S04]  /*1940*/  LOP3.LUT R5, R5, 0x80000000, RZ, 0xc0, !PT ;  /* 0x8000000005057812 */ /* 0x000fc800078ec0ff */
[----:B------:R-:W-:Y:S01]  /*1950*/  LOP3.LUT R5, R5, 0x7f800000, RZ, 0xfc, !PT ;  /* 0x7f80000005057812 */ /* 0x000fe200078efcff */
[----:B------:R-:W-:Y:S06]  /*1960*/  BRA `(.L_x_115) ;  /* 0x0000000000287947 */ /* 0x000fec0003800000 */
.L_x_113:
[----:B------:R-:W-:Y:S01]  /*1970*/  LEA R5, R8, R5, 0x17 ;  /* 0x0000000508057211 */ /* 0x000fe200078eb8ff */
[----:B------:R-:W-:Y:S06]  /*1980*/  BRA `(.L_x_115) ;  /* 0x0000000000207947 */ /* 0x000fec0003800000 */
.L_x_112:
[----:B------:R-:W-:-:S04]  /*1990*/  LOP3.LUT R5, R5, 0x80000000, R22, 0x48, !PT ;  /* 0x8000000005057812 */ /* 0x000fc800078e4816 */
[----:B------:R-:W-:Y:S01]  /*19a0*/  LOP3.LUT R5, R5, 0x7f800000, RZ, 0xfc, !PT ;  /* 0x7f80000005057812 */ /* 0x000fe200078efcff */
[----:B------:R-:W-:Y:S06]  /*19b0*/  BRA `(.L_x_115) ;  /* 0x0000000000147947 */ /* 0x000fec0003800000 */
.L_x_111:
[----:B------:R-:W-:Y:S01]  /*19c0*/  LOP3.LUT R5, R5, 0x80000000, R22, 0x48, !PT ;  /* 0x8000000005057812 */ /* 0x000fe200078e4816 */
[----:B------:R-:W-:Y:S06]  /*19d0*/  BRA `(.L_x_115) ;  /* 0x00000000000c7947 */ /* 0x000fec0003800000 */
.L_x_110:
[----:B------:R-:W0:Y:S01]  /*19e0*/  MUFU.RSQ R5, -QNAN ;  /* 0xffc0000000057908 */ /* 0x000e220000001400 */
[----:B------:R-:W-:Y:S05]  /*19f0*/  BRA `(.L_x_115) ;  /* 0x0000000000047947 */ /* 0x000fea0003800000 */
.L_x_109:
[----:B------:R-:W-:-:S07]  /*1a00*/  FADD.FTZ R5, R22, R5 ;  /* 0x0000000516057221 */ /* 0x000fce0000010000 */
.L_x_115:
[----:B------:R-:W-:Y:S02]  /*1a10*/  HFMA2 R9, -RZ, RZ, 0, 0 ;  /* 0x00000000ff097431 */ /* 0x000fe400000001ff */
[----:B------:R-:W-:-:S04]  /*1a20*/  IMAD.MOV.U32 R8, RZ, RZ, R13 ;  /* 0x000000ffff087224 */ /* 0x000fc800078e000d */
[----:B0-----:R-:W-:Y:S05]  /*1a30*/  RET.REL.NODEC R8 `(_Z14predict_motionPfPiS_S_S_ii) ;  /* 0xffffffe408707950 */ /* 0x001fea0003c3ffff */
.L_x_116:
        /* <DEDUP_REMOVED lines=12> */
.L_x_118:


//--------------------- .nv.shared._Z10predict_mvPfPiS0_S_S_ii --------------------------
	.section	.nv.shared._Z10predict_mvPfPiS0_S_S_ii,"aw",@nobits
	.sectionflags	@""
	.align	16
	.zero		1024


//--------------------- .nv.shared.reserved.0     --------------------------
	.section	.nv.shared.reserved.0,"aw",@nobits
	.weak		__nv_reservedSMEM_offset_0_alias
	.size		__nv_reservedSMEM_offset_0_alias, 0, 64
	.other		__nv_reservedSMEM_offset_0_alias,@"STO_CUDA_RESERVED_SHARED STV_DEFAULT"
__nv_reservedSMEM_offset_0_alias:
	.zero		0
	.zero		64


//--------------------- .nv.shared._Z14predict_motionPfPiS_S_S_ii --------------------------
	.section	.nv.shared._Z14predict_motionPfPiS_S_S_ii,"aw",@nobits
	.sectionflags	@""
	.align	16
	.zero		1024


//--------------------- .nv.constant0._Z10predict_mvPfPiS0_S_S_ii --------------------------
	.section	.nv.constant0._Z10predict_mvPfPiS0_S_S_ii,"a",@progbits
	.sectionflags	@""
	.align	4
.nv.constant0._Z10predict_mvPfPiS0_S_S_ii:
	.zero		944


//--------------------- .nv.constant0._Z14predict_motionPfPiS_S_S_ii --------------------------
	.section	.nv.constant0._Z14predict_motionPfPiS_S_S_ii,"a",@progbits
	.sectionflags	@""
	.align	4
.nv.constant0._Z14predict_motionPfPiS_S_S_ii:
	.zero		944


//--------------------- SYMBOLS --------------------------

	.type		.nv.reservedSmem.offset0,@object
	.size		.nv.reservedSmem.offset0,0x4
	.type		.nv.reservedSmem.cap,@object
	.size		.nv.reservedSmem.cap,0x4
